	.headerflags	@"EF_CUDA_TEXMODE_UNIFIED EF_CUDA_64BIT_ADDRESS EF_CUDA_ACCELERATORS EF_CUDA_SM90 EF_CUDA_VIRTUAL_SM(EF_CUDA_SM90)"
	.elftype	@"ET_EXEC"


//--------------------- .nv.info                  --------------------------
	.section	.nv.info,"",@"SHT_CUDA_INFO"
	.align	4


	//----- nvinfo : EIATTR_REGCOUNT
	.align		4
        /*0000*/ 	.byte	0x04, 0x2f
        /*0002*/ 	.short	(.L_3 - .L_2)
	.align		4
.L_2:
        /*0004*/ 	.word	index@(triton_poi_fused__native_batch_norm_legit_no_training_add_convolution_mul_sigmoid_silu_5)
        /*0008*/ 	.word	0x00000080


	//----- nvinfo : EIATTR_MIN_STACK_SIZE
	.align		4
.L_3:
        /*000c*/ 	.byte	0x04, 0x12
        /*000e*/ 	.short	(.L_5 - .L_4)
	.align		4
.L_4:
        /*0010*/ 	.word	index@(triton_poi_fused__native_batch_norm_legit_no_training_add_convolution_mul_sigmoid_silu_5)
        /*0014*/ 	.word	0x00000000


	//----- nvinfo : EIATTR_FRAME_SIZE
	.align		4
.L_5:
        /*0018*/ 	.byte	0x04, 0x11
        /*001a*/ 	.short	(.L_7 - .L_6)
	.align		4
.L_6:
        /*001c*/ 	.word	index@(triton_poi_fused__native_batch_norm_legit_no_training_add_convolution_mul_sigmoid_silu_5)
        /*0020*/ 	.word	0x00000000


	//----- nvinfo : EIATTR_MIN_STACK_SIZE
	.align		4
.L_7:
        /*0024*/ 	.byte	0x04, 0x12
        /*0026*/ 	.short	(.L_9 - .L_8)
	.align		4
.L_8:
        /*0028*/ 	.word	index@(triton_poi_fused__native_batch_norm_legit_no_training_add_convolution_mul_sigmoid_silu_5)
        /*002c*/ 	.word	0x00000000
.L_9:


//--------------------- .nv.info.triton_poi_fused__native_batch_norm_legit_no_training_add_convolution_mul_sigmoid_silu_5 --------------------------
	.section	.nv.info.triton_poi_fused__native_batch_norm_legit_no_training_add_convolution_mul_sigmoid_silu_5,"",@"SHT_CUDA_INFO"
	.sectionflags	@""
	.align	4


	//----- nvinfo : EIATTR_CUDA_API_VERSION
	.align		4
        /*0000*/ 	.byte	0x04, 0x37
        /*0002*/ 	.short	(.L_11 - .L_10)
.L_10:
        /*0004*/ 	.word	0x0000007c


	//----- nvinfo : EIATTR_KPARAM_INFO
	.align		4
.L_11:
        /*0008*/ 	.byte	0x04, 0x17
        /*000a*/ 	.short	(.L_13 - .L_12)
.L_12:
        /*000c*/ 	.word	0x00000000
        /*0010*/ 	.short	0x0010
        /*0012*/ 	.short	0x007c
        /*0014*/ 	.byte	0x00, 0xf0, 0x11, 0x00


	//----- nvinfo : EIATTR_KPARAM_INFO
	.align		4
.L_13:
        /*0018*/ 	.byte	0x04, 0x17
        /*001a*/ 	.short	(.L_15 - .L_14)
.L_14:
        /*001c*/ 	.word	0x00000000
        /*0020*/ 	.short	0x000f
        /*0022*/ 	.short	0x0078
        /*0024*/ 	.byte	0x00, 0xf0, 0x11, 0x00


	//----- nvinfo : EIATTR_KPARAM_INFO
	.align		4
.L_15:
        /*0028*/ 	.byte	0x04, 0x17
        /*002a*/ 	.short	(.L_17 - .L_16)
.L_16:
        /*002c*/ 	.word	0x00000000
        /*0030*/ 	.short	0x000e
        /*0032*/ 	.short	0x0070
        /*0034*/ 	.byte	0x00, 0xf4, 0x21, 0x00


	//----- nvinfo : EIATTR_KPARAM_INFO
	.align		4
.L_17:
        /*0038*/ 	.byte	0x04, 0x17
        /*003a*/ 	.short	(.L_19 - .L_18)
.L_18:
        /*003c*/ 	.word	0x00000000
        /*0040*/ 	.short	0x000d
        /*0042*/ 	.short	0x0068
        /*0044*/ 	.byte	0x00, 0xf4, 0x21, 0x00


	//----- nvinfo : EIATTR_KPARAM_INFO
	.align		4
.L_19:
        /*0048*/ 	.byte	0x04, 0x17
        /*004a*/ 	.short	(.L_21 - .L_20)
.L_20:
        /*004c*/ 	.word	0x00000000
        /*0050*/ 	.short	0x000c
        /*0052*/ 	.short	0x0060
        /*0054*/ 	.byte	0x00, 0xf4, 0x21, 0x00


	//----- nvinfo : EIATTR_KPARAM_INFO
	.align		4
.L_21:
        /*0058*/ 	.byte	0x04, 0x17
        /*005a*/ 	.short	(.L_23 - .L_22)
.L_22:
        /*005c*/ 	.word	0x00000000
        /*0060*/ 	.short	0x000b
        /*0062*/ 	.short	0x0058
        /*0064*/ 	.byte	0x00, 0xf4, 0x21, 0x00


	//----- nvinfo : EIATTR_KPARAM_INFO
	.align		4
.L_23:
        /*0068*/ 	.byte	0x04, 0x17
        /*006a*/ 	.short	(.L_25 - .L_24)
.L_24:
        /*006c*/ 	.word	0x00000000
        /*0070*/ 	.short	0x000a
        /*0072*/ 	.short	0x0050
        /*0074*/ 	.byte	0x00, 0xf4, 0x21, 0x00


	//----- nvinfo : EIATTR_KPARAM_INFO
	.align		4
.L_25:
        /*0078*/ 	.byte	0x04, 0x17
        /*007a*/ 	.short	(.L_27 - .L_26)
.L_26:
        /*007c*/ 	.word	0x00000000
        /*0080*/ 	.short	0x0009
        /*0082*/ 	.short	0x0048
        /*0084*/ 	.byte	0x00, 0xf4, 0x21, 0x00


	//----- nvinfo : EIATTR_KPARAM_INFO
	.align		4
.L_27:
        /*0088*/ 	.byte	0x04, 0x17
        /*008a*/ 	.short	(.L_29 - .L_28)
.L_28:
        /*008c*/ 	.word	0x00000000
        /*0090*/ 	.short	0x0008
        /*0092*/ 	.short	0x0040
        /*0094*/ 	.byte	0x00, 0xf4, 0x21, 0x00


	//----- nvinfo : EIATTR_KPARAM_INFO
	.align		4
.L_29:
        /*0098*/ 	.byte	0x04, 0x17
        /*009a*/ 	.short	(.L_31 - .L_30)
.L_30:
        /*009c*/ 	.word	0x00000000
        /*00a0*/ 	.short	0x0007
        /*00a2*/ 	.short	0x0038
        /*00a4*/ 	.byte	0x00, 0xf4, 0x21, 0x00


	//----- nvinfo : EIATTR_KPARAM_INFO
	.align		4
.L_31:
        /*00a8*/ 	.byte	0x04, 0x17
        /*00aa*/ 	.short	(.L_33 - .L_32)
.L_32:
        /*00ac*/ 	.word	0x00000000
        /*00b0*/ 	.short	0x0006
        /*00b2*/ 	.short	0x0030
        /*00b4*/ 	.byte	0x00, 0xf4, 0x21, 0x00


	//----- nvinfo : EIATTR_KPARAM_INFO
	.align		4
.L_33:
        /*00b8*/ 	.byte	0x04, 0x17
        /*00ba*/ 	.short	(.L_35 - .L_34)
.L_34:
        /*00bc*/ 	.word	0x00000000
        /*00c0*/ 	.short	0x0005
        /*00c2*/ 	.short	0x0028
        /*00c4*/ 	.byte	0x00, 0xf4, 0x21, 0x00


	//----- nvinfo : EIATTR_KPARAM_INFO
	.align		4
.L_35:
        /*00c8*/ 	.byte	0x04, 0x17
        /*00ca*/ 	.short	(.L_37 - .L_36)
.L_36:
        /*00cc*/ 	.word	0x00000000
        /*00d0*/ 	.short	0x0004
        /*00d2*/ 	.short	0x0020
        /*00d4*/ 	.byte	0x00, 0xf4, 0x21, 0x00


	//----- nvinfo : EIATTR_KPARAM_INFO
	.align		4
.L_37:
        /*00d8*/ 	.byte	0x04, 0x17
        /*00da*/ 	.short	(.L_39 - .L_38)
.L_38:
        /*00dc*/ 	.word	0x00000000
        /*00e0*/ 	.short	0x0003
        /*00e2*/ 	.short	0x0018
        /*00e4*/ 	.byte	0x00, 0xf4, 0x21, 0x00


	//----- nvinfo : EIATTR_KPARAM_INFO
	.align		4
.L_39:
        /*00e8*/ 	.byte	0x04, 0x17
        /*00ea*/ 	.short	(.L_41 - .L_40)
.L_40:
        /*00ec*/ 	.word	0x00000000
        /*00f0*/ 	.short	0x0002
        /*00f2*/ 	.short	0x0010
        /*00f4*/ 	.byte	0x00, 0xf4, 0x21, 0x00


	//----- nvinfo : EIATTR_KPARAM_INFO
	.align		4
.L_41:
        /*00f8*/ 	.byte	0x04, 0x17
        /*00fa*/ 	.short	(.L_43 - .L_42)
.L_42:
        /*00fc*/ 	.word	0x00000000
        /*0100*/ 	.short	0x0001
        /*0102*/ 	.short	0x0008
        /*0104*/ 	.byte	0x00, 0xf4, 0x21, 0x00


	//----- nvinfo : EIATTR_KPARAM_INFO
	.align		4
.L_43:
        /*0108*/ 	.byte	0x04, 0x17
        /*010a*/ 	.short	(.L_45 - .L_44)
.L_44:
        /*010c*/ 	.word	0x00000000
        /*0110*/ 	.short	0x0000
        /*0112*/ 	.short	0x0000
        /*0114*/ 	.byte	0x00, 0xf4, 0x21, 0x00


	//----- nvinfo : EIATTR_SPARSE_MMA_MASK
	.align		4
.L_45:
        /*0118*/ 	.byte	0x03, 0x50
        /*011a*/ 	.short	0x0000


	//----- nvinfo : EIATTR_MAXREG_COUNT
	.align		4
        /*011c*/ 	.byte	0x03, 0x1b
        /*011e*/ 	.short	0x00ff


	//----- nvinfo : EIATTR_EXIT_INSTR_OFFSETS
	.align		4
        /*0120*/ 	.byte	0x04, 0x1c
        /*0122*/ 	.short	(.L_47 - .L_46)


	//   ....[0]....
.L_46:
        /*0124*/ 	.word	0x00003e60


	//   ....[1]....
        /*0128*/ 	.word	0x00003eb0


	//----- nvinfo : EIATTR_REQNTID
	.align		4
.L_47:
        /*012c*/ 	.byte	0x04, 0x10
        /*012e*/ 	.short	(.L_49 - .L_48)
.L_48:
        /*0130*/ 	.word	0x00000100
        /*0134*/ 	.word	0x00000001
        /*0138*/ 	.word	0x00000001


	//----- nvinfo : EIATTR_CBANK_PARAM_SIZE
	.align		4
.L_49:
        /*013c*/ 	.byte	0x03, 0x19
        /*013e*/ 	.short	0x0080


	//----- nvinfo : EIATTR_PARAM_CBANK
	.align		4
        /*0140*/ 	.byte	0x04, 0x0a
        /*0142*/ 	.short	(.L_51 - .L_50)
	.align		4
.L_50:
        /*0144*/ 	.word	index@(.nv.constant0.triton_poi_fused__native_batch_norm_legit_no_training_add_convolution_mul_sigmoid_silu_5)
        /*0148*/ 	.short	0x0210
        /*014a*/ 	.short	0x0080


	//----- nvinfo : EIATTR_SW_WAR
	.align		4
.L_51:
        /*014c*/ 	.byte	0x04, 0x36
        /*014e*/ 	.short	(.L_53 - .L_52)
.L_52:
        /*0150*/ 	.word	0x00000008
.L_53:


//--------------------- .nv.callgraph             --------------------------
	.section	.nv.callgraph,"",@"SHT_CUDA_CALLGRAPH"
	.align	4
	.sectionentsize	8
	.align		4
        /*0000*/ 	.word	0x00000000
	.align		4
        /*0004*/ 	.word	0xffffffff
	.align		4
        /*0008*/ 	.word	0x00000000
	.align		4
        /*000c*/ 	.word	0xfffffffe
	.align		4
        /*0010*/ 	.word	0x00000000
	.align		4
        /*0014*/ 	.word	0xfffffffd
	.align		4
        /*0018*/ 	.word	0x00000000
	.align		4
        /*001c*/ 	.word	0xfffffffc


//--------------------- .nv.constant4             --------------------------
	.section	.nv.constant4,"a",@progbits
	.align	8
	.align		8
.nv.constant4:
        /*0000*/ 	.dword	_$_str
	.align		8
        /*0008*/ 	.dword	_$_str_$_2


//--------------------- .text.triton_poi_fused__native_batch_norm_legit_no_training_add_convolution_mul_sigmoid_silu_5 --------------------------
	.section	.text.triton_poi_fused__native_batch_norm_legit_no_training_add_convolution_mul_sigmoid_silu_5,"ax",@progbits
	.sectionflags	@"SHF_BARRIERS=1"
	.align	128
        .global         triton_poi_fused__native_batch_norm_legit_no_training_add_convolution_mul_sigmoid_silu_5
        .type           triton_poi_fused__native_batch_norm_legit_no_training_add_convolution_mul_sigmoid_silu_5,@function
        .size           triton_poi_fused__native_batch_norm_legit_no_training_add_convolution_mul_sigmoid_silu_5,(.L_x_1 - triton_poi_fused__native_batch_norm_legit_no_training_add_convolution_mul_sigmoid_silu_5)
        .other          triton_poi_fused__native_batch_norm_legit_no_training_add_convolution_mul_sigmoid_silu_5,@"STO_CUDA_ENTRY STV_DEFAULT"
triton_poi_fused__native_batch_norm_legit_no_training_add_convolution_mul_sigmoid_silu_5:
.text.triton_poi_fused__native_batch_norm_legit_no_training_add_convolution_mul_sigmoid_silu_5:
[----:B------:R-:W0:Y:S01]  /*0000*/  LDC R1, c[0x0][0x28] ;  /* 0x00000a00ff017b82 */ /* 0x000e220000000800 */
[----:B------:R-:W1:Y:S07]  /*0010*/  S2R R0, SR_TID.X ;  /* 0x0000000000007919 */ /* 0x000e6e0000002100 */
[----:B------:R-:W2:Y:S01]  /*0020*/  LDC.64 R102, c[0x0][0x210] ;  /* 0x00008400ff667b82 */ /* 0x000ea20000000a00 */
[----:B------:R-:W-:Y:S02]  /*0030*/  CS2R R48, SRZ ;  /* 0x0000000000307805 */ /* 0x000fe4000001ff00 */
[----:B------:R-:W-:Y:S01]  /*0040*/  CS2R R50, SRZ ;  /* 0x0000000000327805 */ /* 0x000fe2000001ff00 */
[----:B------:R-:W3:Y:S01]  /*0050*/  S2R R2, SR_CTAID.Y ;  /* 0x0000000000027919 */ /* 0x000ee20000002600 */
[----:B------:R-:W-:Y:S01]  /*0060*/  ULDC.64 UR6, c[0x0][0x208] ;  /* 0x0000820000067ab9 */ /* 0x000fe20000000a00 */
[----:B------:R-:W-:Y:S01]  /*0070*/  CS2R R44, SRZ ;  /* 0x00000000002c7805 */ /* 0x000fe2000001ff00 */
[----:B------:R-:W4:Y:S01]  /*0080*/  S2R R5, SR_CTAID.X ;  /* 0x0000000000057919 */ /* 0x000f220000002500 */
[----:B------:R-:W-:-:S02]  /*0090*/  CS2R R46, SRZ ;  /* 0x00000000002e7805 */ /* 0x000fc4000001ff00 */
[----:B------:R-:W-:Y:S02]  /*00a0*/  CS2R R24, SRZ ;  /* 0x0000000000187805 */ /* 0x000fe4000001ff00 */
[----:B------:R-:W-:Y:S02]  /*00b0*/  CS2R R26, SRZ ;  /* 0x00000000001a7805 */ /* 0x000fe4000001ff00 */
[----:B------:R-:W-:Y:S02]  /*00c0*/  CS2R R40, SRZ ;  /* 0x0000000000287805 */ /* 0x000fe4000001ff00 */
[----:B------:R-:W-:Y:S01]  /*00d0*/  CS2R R42, SRZ ;  /* 0x00000000002a7805 */ /* 0x000fe2000001ff00 */
[----:B------:R-:W5:Y:S01]  /*00e0*/  S2UR UR5, SR_CgaCtaId ;  /* 0x00000000000579c3 */ /* 0x000f620000008800 */
[----:B------:R-:W-:-:S07]  /*00f0*/  UMOV UR4, 0x400 ;  /* 0x0000040000047882 */ /* 0x000fce0000000000 */
[----:B------:R-:W5:Y:S01]  /*0100*/  LDC.64 R98, c[0x0][0x218] ;  /* 0x00008600ff627b82 */ /* 0x000f620000000a00 */
[----:B------:R-:W-:Y:S02]  /*0110*/  CS2R R36, SRZ ;  /* 0x0000000000247805 */ /* 0x000fe4000001ff00 */
[----:B------:R-:W-:Y:S02]  /*0120*/  CS2R R38, SRZ ;  /* 0x0000000000267805 */ /* 0x000fe4000001ff00 */
[----:B------:R-:W-:Y:S02]  /*0130*/  CS2R R28, SRZ ;  /* 0x00000000001c7805 */ /* 0x000fe4000001ff00 */
[----:B------:R-:W-:Y:S02]  /*0140*/  CS2R R30, SRZ ;  /* 0x00000000001e7805 */ /* 0x000fe4000001ff00 */
[----:B------:R-:W-:Y:S02]  /*0150*/  CS2R R20, SRZ ;  /* 0x0000000000147805 */ /* 0x000fe4000001ff00 */
[----:B------:R-:W-:-:S02]  /*0160*/  CS2R R22, SRZ ;  /* 0x0000000000167805 */ /* 0x000fc4000001ff00 */
[----:B------:R-:W-:Y:S02]  /*0170*/  CS2R R32, SRZ ;  /* 0x0000000000207805 */ /* 0x000fe4000001ff00 */
[----:B------:R-:W-:Y:S01]  /*0180*/  CS2R R34, SRZ ;  /* 0x0000000000227805 */ /* 0x000fe2000001ff00 */
[----:B------:R-:W-:Y:S01]  /*0190*/  HFMA2.MMA R113, -RZ, RZ, 0, 0 ;  /* 0x00000000ff717435 */ /* 0x000fe200000001ff */
[----:B-1----:R-:W-:Y:S01]  /*01a0*/  SHF.L.U32 R118, R0, 0x2, RZ ;  /* 0x0000000200767819 */ /* 0x002fe200000006ff */
[----:B------:R-:W1:Y:S01]  /*01b0*/  LDC.64 R68, c[0x0][0x238] ;  /* 0x00008e00ff447b82 */ /* 0x000e620000000a00 */
[----:B------:R-:W-:Y:S02]  /*01c0*/  SHF.R.U32.HI R74, RZ, 0x6, R0 ;  /* 0x00000006ff4a7819 */ /* 0x000fe40000011600 */
[----:B------:R-:W-:Y:S02]  /*01d0*/  LOP3.LUT R4, R118, 0xfc, RZ, 0xc0, !PT ;  /* 0x000000fc76047812 */ /* 0x000fe400078ec0ff */
[----:B---3--:R-:W-:-:S02]  /*01e0*/  SHF.L.U32 R3, R2, 0x4, RZ ;  /* 0x0000000402037819 */ /* 0x008fc400000006ff */
[----:B------:R-:W-:Y:S01]  /*01f0*/  SGXT.U32 R74, R74, 0x2 ;  /* 0x000000024a4a781a */ /* 0x000fe20000000000 */
[----:B------:R-:W3:Y:S01]  /*0200*/  LDC.64 R56, c[0x0][0x230] ;  /* 0x00008c00ff387b82 */ /* 0x000ee20000000a00 */
[----:B----4-:R-:W-:Y:S02]  /*0210*/  PRMT R67, R4, 0x6540, R5 ;  /* 0x0000654004437816 */ /* 0x010fe40000000005 */
[----:B------:R-:W-:Y:S02]  /*0220*/  LOP3.LUT R55, R3, R74, RZ, 0xfc, !PT ;  /* 0x0000004a03377212 */ /* 0x000fe400078efcff */
[----:B------:R-:W-:Y:S02]  /*0230*/  ISETP.GE.AND P0, PT, R67, 0x200, PT ;  /* 0x000002004300780c */ /* 0x000fe40003f06270 */
[----:B------:R-:W-:Y:S02]  /*0240*/  LEA R13, R55, R67, 0x9 ;  /* 0x00000043370d7211 */ /* 0x000fe400078e48ff */
[----:B------:R-:W-:-:S03]  /*0250*/  LOP3.LUT R19, R3, 0x4, R74, 0xfe, !PT ;  /* 0x0000000403137812 */ /* 0x000fc600078efe4a */
[----:B--2---:R-:W-:Y:S01]  /*0260*/  IMAD.WIDE R92, R13, 0x4, R102 ;  /* 0x000000040d5c7825 */ /* 0x004fe200078e0266 */
[----:B------:R-:W-:-:S05]  /*0270*/  LEA R97, R19, R67, 0x9 ;  /* 0x0000004313617211 */ /* 0x000fca00078e48ff */
[----:B------:R-:W2:Y:S01]  /*0280*/  @!P0 LDG.E.EL.128 R48, desc[UR6][R92.64] ;  /* 0x000000065c308981 */ /* 0x000ea2000c2e1d00 */
[----:B------:R-:W-:Y:S01]  /*0290*/  IMAD.WIDE R106, R97, 0x4, R102 ;  /* 0x00000004616a7825 */ /* 0x000fe200078e0266 */
[----:B------:R-:W-:-:S04]  /*02a0*/  LOP3.LUT R53, R3, 0x8, R74, 0xfe, !PT ;  /* 0x0000000803357812 */ /* 0x000fc800078efe4a */
[----:B------:R-:W4:Y:S01]  /*02b0*/  @!P0 LDG.E.EL.128 R44, desc[UR6][R106.64] ;  /* 0x000000066a2c8981 */ /* 0x000f22000c2e1d00 */
[----:B------:R-:W-:-:S05]  /*02c0*/  LEA R101, R53, R67, 0x9 ;  /* 0x0000004335657211 */ /* 0x000fca00078e48ff */
[----:B------:R-:W-:-:S05]  /*02d0*/  IMAD.WIDE R104, R101, 0x4, R102 ;  /* 0x0000000465687825 */ /* 0x000fca00078e0266 */
[----:B------:R-:W3:Y:S01]  /*02e0*/  @!P0 LDG.E.EL.128 R24, desc[UR6][R104.64] ;  /* 0x0000000668188981 */ /* 0x000ee2000c2e1d00 */
[----:B------:R-:W-:-:S04]  /*02f0*/  LOP3.LUT R4, R3, 0xc, R74, 0xfe, !PT ;  /* 0x0000000c03047812 */ /* 0x000fc800078efe4a */
[----:B------:R-:W-:-:S05]  /*0300*/  LEA R7, R4, R67, 0x9 ;  /* 0x0000004304077211 */ /* 0x000fca00078e48ff */
[----:B------:R-:W-:-:S05]  /*0310*/  IMAD.WIDE R102, R7, 0x4, R102 ;  /* 0x0000000407667825 */ /* 0x000fca00078e0266 */
[----:B------:R-:W3:Y:S01]  /*0320*/  @!P0 LDG.E.EL.128 R40, desc[UR6][R102.64] ;  /* 0x0000000666288981 */ /* 0x000ee2000c2e1d00 */
[----:B------:R-:W-:Y:S01]  /*0330*/  SHF.R.U32.HI R9, RZ, 0x8, R118 ;  /* 0x00000008ff097819 */ /* 0x000fe20000011676 */
[----:B-----5:R-:W-:-:S03]  /*0340*/  UPRMT UR4, UR5, 0x654, UR4 ;  /* 0x0000065405047896 */ /* 0x020fc60008000004 */
[----:B------:R-:W-:Y:S02]  /*0350*/  SGXT.U32 R9, R9, 0x2 ;  /* 0x000000020909781a */ /* 0x000fe40000000000 */
[----:B------:R-:W-:Y:S02]  /*0360*/  LOP3.LUT R6, R118, 0x3fc, RZ, 0xc0, !PT ;  /* 0x000003fc76067812 */ /* 0x000fe400078ec0ff */
[----:B------:R-:W-:Y:S02]  /*0370*/  LEA R11, R9, UR4, 0x2 ;  /* 0x00000004090b7c11 */ /* 0x000fe4000f8e10ff */
[----:B------:R-:W-:Y:S02]  /*0380*/  LOP3.LUT R9, R9, 0x3fc, R118, 0xf8, !PT ;  /* 0x000003fc09097812 */ /* 0x000fe400078ef876 */
[----:B------:R-:W-:Y:S02]  /*0390*/  LEA R8, R6, R11, 0x2 ;  /* 0x0000000b06087211 */ /* 0x000fe400078e10ff */
[----:B------:R-:W-:-:S02]  /*03a0*/  LEA R61, R9, UR4, 0x2 ;  /* 0x00000004093d7c11 */ /* 0x000fc4000f8e10ff */
[C---:B------:R-:W-:Y:S01]  /*03b0*/  LOP3.LUT R116, R0.reuse, 0xff, RZ, 0xc0, !PT ;  /* 0x000000ff00747812 */ /* 0x040fe200078ec0ff */
[----:B0-----:R-:W-:Y:S01]  /*03c0*/  IMAD.WIDE R94, R13, 0x4, R98 ;  /* 0x000000040d5e7825 */ /* 0x001fe200078e0262 */
[----:B------:R-:W-:Y:S01]  /*03d0*/  PRMT R65, R0, 0x6540, R5 ;  /* 0x0000654000417816 */ /* 0x000fe20000000005 */
[----:B------:R-:W0:Y:S01]  /*03e0*/  LDC.64 R10, c[0x0][0x258] ;  /* 0x00009600ff0a7b82 */ /* 0x000e220000000a00 */
[----:B------:R-:W-:Y:S01]  /*03f0*/  LEA R116, R116, UR4, 0x2 ;  /* 0x0000000474747c11 */ /* 0x000fe2000f8e10ff */
[--C-:B------:R-:W-:Y:S01]  /*0400*/  IMAD.WIDE R96, R97, 0x4, R98.reuse ;  /* 0x0000000461607825 */ /* 0x100fe200078e0262 */
[----:B--2---:R-:W-:Y:S04]  /*0410*/  STS [R61], R48 ;  /* 0x000000303d007388 */ /* 0x004fe80000000800 */
[----:B------:R-:W-:Y:S04]  /*0420*/  STS [R8+0x4], R49 ;  /* 0x0000043108007388 */ /* 0x000fe80000000800 */
[----:B------:R-:W-:Y:S04]  /*0430*/  STS [R8+0x8], R50 ;  /* 0x0000083208007388 */ /* 0x000fe80000000800 */
[----:B------:R-:W-:Y:S01]  /*0440*/  STS [R8+0xc], R51 ;  /* 0x00000c3308007388 */ /* 0x000fe20000000800 */
[----:B------:R-:W-:Y:S06]  /*0450*/  BAR.SYNC.DEFER_BLOCKING 0x0 ;  /* 0x0000000000007b1d */ /* 0x000fec0000010000 */
[----:B------:R-:W-:Y:S04]  /*0460*/  LDS R14, [R116] ;  /* 0x00000000740e7984 */ /* 0x000fe80000000800 */
[----:B------:R-:W-:Y:S04]  /*0470*/  LDS R16, [R116+0x404] ;  /* 0x0004040074107984 */ /* 0x000fe80000000800 */
[----:B------:R-:W-:Y:S04]  /*0480*/  LDS R18, [R116+0x808] ;  /* 0x0008080074127984 */ /* 0x000fe80000000800 */
[----:B------:R-:W2:Y:S01]  /*0490*/  LDS R52, [R116+0xc0c] ;  /* 0x000c0c0074347984 */ /* 0x000ea20000000800 */
[----:B------:R-:W-:Y:S06]  /*04a0*/  BAR.SYNC.DEFER_BLOCKING 0x0 ;  /* 0x0000000000007b1d */ /* 0x000fec0000010000 */
[----:B----4-:R-:W-:Y:S04]  /*04b0*/  STS [R61], R44 ;  /* 0x0000002c3d007388 */ /* 0x010fe80000000800 */
[----:B------:R-:W-:Y:S04]  /*04c0*/  STS [R8+0x4], R45 ;  /* 0x0000042d08007388 */ /* 0x000fe80000000800 */
[----:B------:R-:W-:Y:S04]  /*04d0*/  STS [R8+0x8], R46 ;  /* 0x0000082e08007388 */ /* 0x000fe80000000800 */
[----:B------:R-:W-:Y:S01]  /*04e0*/  STS [R8+0xc], R47 ;  /* 0x00000c2f08007388 */ /* 0x000fe20000000800 */
[----:B------:R-:W-:Y:S06]  /*04f0*/  BAR.SYNC.DEFER_BLOCKING 0x0 ;  /* 0x0000000000007b1d */ /* 0x000fec0000010000 */
[----:B------:R-:W4:Y:S04]  /*0500*/  LDS R54, [R116] ;  /* 0x0000000074367984 */ /* 0x000f280000000800 */
[----:B------:R-:W-:Y:S04]  /*0510*/  LDS R60, [R116+0x404] ;  /* 0x00040400743c7984 */ /* 0x000fe80000000800 */
[----:B------:R-:W-:Y:S04]  /*0520*/  LDS R64, [R116+0x808] ;  /* 0x0008080074407984 */ /* 0x000fe80000000800 */
[----:B------:R-:W-:Y:S01]  /*0530*/  LDS R66, [R116+0xc0c] ;  /* 0x000c0c0074427984 */ /* 0x000fe20000000800 */
[----:B------:R-:W-:Y:S06]  /*0540*/  BAR.SYNC.DEFER_BLOCKING 0x0 ;  /* 0x0000000000007b1d */ /* 0x000fec0000010000 */
[----:B---3--:R-:W-:Y:S04]  /*0550*/  STS [R61], R24 ;  /* 0x000000183d007388 */ /* 0x008fe80000000800 */
[----:B------:R-:W-:Y:S04]  /*0560*/  STS [R8+0x4], R25 ;  /* 0x0000041908007388 */ /* 0x000fe80000000800 */
[----:B------:R-:W-:Y:S04]  /*0570*/  STS [R8+0x8], R26 ;  /* 0x0000081a08007388 */ /* 0x000fe80000000800 */
[----:B------:R-:W-:Y:S01]  /*0580*/  STS [R8+0xc], R27 ;  /* 0x00000c1b08007388 */ /* 0x000fe20000000800 */
[----:B------:R-:W-:Y:S06]  /*0590*/  BAR.SYNC.DEFER_BLOCKING 0x0 ;  /* 0x0000000000007b1d */ /* 0x000fec0000010000 */
[----:B------:R-:W-:Y:S04]  /*05a0*/  LDS R70, [R116] ;  /* 0x0000000074467984 */ /* 0x000fe80000000800 */
[----:B------:R-:W-:Y:S04]  /*05b0*/  LDS R72, [R116+0x404] ;  /* 0x0004040074487984 */ /* 0x000fe80000000800 */
[----:B------:R-:W3:Y:S04]  /*05c0*/  LDS R76, [R116+0x808] ;  /* 0x00080800744c7984 */ /* 0x000ee80000000800 */
[----:B------:R-:W5:Y:S01]  /*05d0*/  LDS R78, [R116+0xc0c] ;  /* 0x000c0c00744e7984 */ /* 0x000f620000000800 */
[----:B------:R-:W-:Y:S06]  /*05e0*/  BAR.SYNC.DEFER_BLOCKING 0x0 ;  /* 0x0000000000007b1d */ /* 0x000fec0000010000 */
[----:B------:R-:W-:Y:S04]  /*05f0*/  STS [R61], R40 ;  /* 0x000000283d007388 */ /* 0x000fe80000000800 */
[----:B------:R-:W-:Y:S04]  /*0600*/  STS [R8+0x4], R41 ;  /* 0x0000042908007388 */ /* 0x000fe80000000800 */
[----:B------:R-:W-:Y:S04]  /*0610*/  STS [R8+0x8], R42 ;  /* 0x0000082a08007388 */ /* 0x000fe80000000800 */
[----:B------:R-:W-:Y:S01]  /*0620*/  STS [R8+0xc], R43 ;  /* 0x00000c2b08007388 */ /* 0x000fe20000000800 */
[----:B------:R-:W-:Y:S06]  /*0630*/  BAR.SYNC.DEFER_BLOCKING 0x0 ;  /* 0x0000000000007b1d */ /* 0x000fec0000010000 */
[----:B------:R-:W2:Y:S04]  /*0640*/  @!P0 LDG.E.EL.128 R36, desc[UR6][R94.64] ;  /* 0x000000065e248981 */ /* 0x000ea8000c2e1d00 */
[----:B------:R-:W3:Y:S01]  /*0650*/  @!P0 LDG.E.EL.128 R28, desc[UR6][R96.64] ;  /* 0x00000006601c8981 */ /* 0x000ee2000c2e1d00 */
[----:B------:R-:W-:Y:S01]  /*0660*/  IMAD.WIDE R100, R101, 0x4, R98 ;  /* 0x0000000465647825 */ /* 0x000fe200078e0262 */
[----:B------:R-:W-:-:S02]  /*0670*/  ISETP.GE.AND P1, PT, R65, 0x200, PT ;  /* 0x000002004100780c */ /* 0x000fc40003f26270 */
[----:B------:R-:W0:Y:S04]  /*0680*/  LDS R82, [R116] ;  /* 0x0000000074527984 */ /* 0x000e280000000800 */
[----:B------:R-:W3:Y:S01]  /*0690*/  @!P0 LDG.E.EL.128 R20, desc[UR6][R100.64] ;  /* 0x0000000664148981 */ /* 0x000ee2000c2e1d00 */
[----:B------:R-:W-:Y:S02]  /*06a0*/  IMAD.WIDE R98, R7, 0x4, R98 ;  /* 0x0000000407627825 */ /* 0x000fe400078e0262 */
[----:B------:R-:W0:Y:S01]  /*06b0*/  LDC.64 R6, c[0x0][0x220] ;  /* 0x00008800ff067b82 */ /* 0x000e220000000a00 */
[----:B------:R-:W-:Y:S04]  /*06c0*/  LDS R84, [R116+0x404] ;  /* 0x0004040074547984 */ /* 0x000fe80000000800 */
[----:B------:R-:W3:Y:S04]  /*06d0*/  @!P0 LDG.E.EL.128 R32, desc[UR6][R98.64] ;  /* 0x0000000662208981 */ /* 0x000ee8000c2e1d00 */
[----:B------:R-:W-:Y:S04]  /*06e0*/  LDS R86, [R116+0x808] ;  /* 0x0008080074567984 */ /* 0x000fe80000000800 */
[----:B------:R-:W1:Y:S01]  /*06f0*/  LDS R90, [R116+0xc0c] ;  /* 0x000c0c00745a7984 */ /* 0x000e620000000800 */
[----:B0-----:R-:W-:-:S05]  /*0700*/  IMAD.WIDE R6, R65, 0x4, R6 ;  /* 0x0000000441067825 */ /* 0x001fca00078e0206 */
[----:B------:R0:W4:Y:S01]  /*0710*/  @!P1 LDG.E.EL R113, desc[UR6][R6.64] ;  /* 0x0000000606719981 */ /* 0x000122000c2e1900 */
[----:B------:R-:W-:Y:S01]  /*0720*/  BAR.SYNC.DEFER_BLOCKING 0x0 ;  /* 0x0000000000007b1d */ /* 0x000fe20000010000 */
[----:B------:R-:W-:Y:S01]  /*0730*/  MOV R17, RZ ;  /* 0x000000ff00117202 */ /* 0x000fe20000000f00 */
[C---:B-1----:R-:W-:Y:S01]  /*0740*/  IMAD.WIDE R68, R65.reuse, 0x4, R68 ;  /* 0x0000000441447825 */ /* 0x042fe200078e0244 */
[----:B------:R-:W-:Y:S01]  /*0750*/  HFMA2.MMA R15, -RZ, RZ, 0, 0 ;  /* 0x00000000ff0f7435 */ /* 0x000fe200000001ff */
[----:B------:R-:W-:Y:S02]  /*0760*/  MOV R12, RZ ;  /* 0x000000ff000c7202 */ /* 0x000fe40000000f00 */
[C---:B------:R-:W-:Y:S02]  /*0770*/  IMAD.WIDE R58, R65.reuse, 0x4, R56 ;  /* 0x00000004413a7825 */ /* 0x040fe400078e0238 */
[----:B------:R-:W1:Y:S02]  /*0780*/  LDC.64 R56, c[0x0][0x240] ;  /* 0x00009000ff387b82 */ /* 0x000e640000000a00 */
[----:B------:R-:W-:-:S06]  /*0790*/  IMAD.WIDE R62, R65, 0x4, R10 ;  /* 0x00000004413e7825 */ /* 0x000fcc00078e020a */
[----:B------:R-:W0:Y:S01]  /*07a0*/  LDC.64 R10, c[0x0][0x248] ;  /* 0x00009200ff0a7b82 */ /* 0x000e220000000a00 */
[----:B--2---:R-:W-:Y:S04]  /*07b0*/  STS [R61], R36 ;  /* 0x000000243d007388 */ /* 0x004fe80000000800 */
[----:B------:R-:W-:Y:S04]  /*07c0*/  STS [R8+0x4], R37 ;  /* 0x0000042508007388 */ /* 0x000fe80000000800 */
[----:B------:R-:W-:Y:S04]  /*07d0*/  STS [R8+0x8], R38 ;  /* 0x0000082608007388 */ /* 0x000fe80000000800 */
[----:B------:R-:W-:Y:S01]  /*07e0*/  STS [R8+0xc], R39 ;  /* 0x00000c2708007388 */ /* 0x000fe20000000800 */
[----:B------:R-:W-:Y:S06]  /*07f0*/  BAR.SYNC.DEFER_BLOCKING 0x0 ;  /* 0x0000000000007b1d */ /* 0x000fec0000010000 */
[----:B------:R-:W-:Y:S04]  /*0800*/  LDS R87, [R116] ;  /* 0x0000000074577984 */ /* 0x000fe80000000800 */
[----:B------:R-:W2:Y:S04]  /*0810*/  LDS R73, [R116+0x404] ;  /* 0x0004040074497984 */ /* 0x000ea80000000800 */
[----:B------:R-:W0:Y:S04]  /*0820*/  LDS R91, [R116+0x808] ;  /* 0x00080800745b7984 */ /* 0x000e280000000800 */
[----:B------:R-:W0:Y:S01]  /*0830*/  LDS R83, [R116+0xc0c] ;  /* 0x000c0c0074537984 */ /* 0x000e220000000800 */
[----:B------:R-:W-:Y:S06]  /*0840*/  BAR.SYNC.DEFER_BLOCKING 0x0 ;  /* 0x0000000000007b1d */ /* 0x000fec0000010000 */
[----:B---3--:R-:W-:Y:S04]  /*0850*/  STS [R61], R28 ;  /* 0x0000001c3d007388 */ /* 0x008fe80000000800 */
[----:B------:R-:W-:Y:S04]  /*0860*/  STS [R8+0x4], R29 ;  /* 0x0000041d08007388 */ /* 0x000fe80000000800 */
[----:B------:R-:W-:Y:S04]  /*0870*/  STS [R8+0x8], R30 ;  /* 0x0000081e08007388 */ /* 0x000fe80000000800 */
[----:B------:R-:W-:Y:S01]  /*0880*/  STS [R8+0xc], R31 ;  /* 0x00000c1f08007388 */ /* 0x000fe20000000800 */
[----:B------:R-:W-:Y:S06]  /*0890*/  BAR.SYNC.DEFER_BLOCKING 0x0 ;  /* 0x0000000000007b1d */ /* 0x000fec0000010000 */
[----:B------:R-:W3:Y:S04]  /*08a0*/  LDS R75, [R116] ;  /* 0x00000000744b7984 */ /* 0x000ee80000000800 */
[----:B------:R-:W0:Y:S04]  /*08b0*/  LDS R79, [R116+0x404] ;  /* 0x00040400744f7984 */ /* 0x000e280000000800 */
[----:B------:R-:W1:Y:S04]  /*08c0*/  LDS R77, [R116+0x808] ;  /* 0x00080800744d7984 */ /* 0x000e680000000800 */
[----:B------:R-:W1:Y:S01]  /*08d0*/  LDS R85, [R116+0xc0c] ;  /* 0x000c0c0074557984 */ /* 0x000e620000000800 */
[----:B------:R-:W-:Y:S06]  /*08e0*/  BAR.SYNC.DEFER_BLOCKING 0x0 ;  /* 0x0000000000007b1d */ /* 0x000fec0000010000 */
[----:B------:R-:W-:Y:S04]  /*08f0*/  STS [R61], R20 ;  /* 0x000000143d007388 */ /* 0x000fe80000000800 */
[----:B------:R-:W-:Y:S04]  /*0900*/  STS [R8+0x4], R21 ;  /* 0x0000041508007388 */ /* 0x000fe80000000800 */
[----:B------:R-:W-:Y:S04]  /*0910*/  STS [R8+0x8], R22 ;  /* 0x0000081608007388 */ /* 0x000fe80000000800 */
[----:B------:R-:W-:Y:S01]  /*0920*/  STS [R8+0xc], R23 ;  /* 0x00000c1708007388 */ /* 0x000fe20000000800 */
[----:B------:R-:W-:Y:S06]  /*0930*/  BAR.SYNC.DEFER_BLOCKING 0x0 ;  /* 0x0000000000007b1d */ /* 0x000fec0000010000 */
[----:B------:R-:W1:Y:S04]  /*0940*/  LDS R119, [R116] ;  /* 0x0000000074777984 */ /* 0x000e680000000800 */
[----:B------:R-:W1:Y:S04]  /*0950*/  LDS R115, [R116+0x404] ;  /* 0x0004040074737984 */ /* 0x000e680000000800 */
[----:B------:R-:W-:Y:S04]  /*0960*/  LDS R9, [R116+0x808] ;  /* 0x0008080074097984 */ /* 0x000fe80000000800 */
[----:B0-----:R-:W-:Y:S01]  /*0970*/  LDS R6, [R116+0xc0c] ;  /* 0x000c0c0074067984 */ /* 0x001fe20000000800 */
[----:B------:R-:W-:Y:S06]  /*0980*/  BAR.SYNC.DEFER_BLOCKING 0x0 ;  /* 0x0000000000007b1d */ /* 0x000fec0000010000 */
[----:B------:R0:W-:Y:S04]  /*0990*/  STS [R61], R32 ;  /* 0x000000203d007388 */ /* 0x0001e80000000800 */
[----:B------:R-:W-:Y:S04]  /*09a0*/  STS [R8+0x4], R33 ;  /* 0x0000042108007388 */ /* 0x000fe80000000800 */
[----:B------:R-:W-:Y:S04]  /*09b0*/  STS [R8+0x8], R34 ;  /* 0x0000082208007388 */ /* 0x000fe80000000800 */
[----:B------:R0:W-:Y:S01]  /*09c0*/  STS [R8+0xc], R35 ;  /* 0x00000c2308007388 */ /* 0x0001e20000000800 */
[----:B------:R-:W-:Y:S06]  /*09d0*/  BAR.SYNC.DEFER_BLOCKING 0x0 ;  /* 0x0000000000007b1d */ /* 0x000fec0000010000 */
[----:B------:R0:W2:Y:S04]  /*09e0*/  @!P1 LDG.E.EL R17, desc[UR6][R68.64] ;  /* 0x0000000644119981 */ /* 0x0000a8000c2e1900 */
[----:B------:R3:W2:Y:S04]  /*09f0*/  @!P1 LDG.E.EL R15, desc[UR6][R58.64] ;  /* 0x000000063a0f9981 */ /* 0x0006a8000c2e1900 */
[----:B------:R3:W2:Y:S01]  /*0a00*/  @!P1 LDG.E.EL R12, desc[UR6][R62.64] ;  /* 0x000000063e0c9981 */ /* 0x0006a2000c2e1900 */
[----:B0-----:R-:W0:Y:S01]  /*0a10*/  LDC.64 R68, c[0x0][0x250] ;  /* 0x00009400ff447b82 */ /* 0x001e220000000a00 */
[----:B------:R-:W-:Y:S01]  /*0a20*/  HFMA2.MMA R114, -RZ, RZ, 0, 0 ;  /* 0x00000000ff727435 */ /* 0x000fe200000001ff */
[----:B------:R-:W-:Y:S01]  /*0a30*/  MOV R61, RZ ;  /* 0x000000ff003d7202 */ /* 0x000fe20000000f00 */
[----:B-1----:R-:W-:-:S04]  /*0a40*/  IMAD.WIDE R88, R65, 0x4, R56 ;  /* 0x0000000441587825 */ /* 0x002fc800078e0238 */
[C---:B------:R-:W-:Y:S01]  /*0a50*/  IMAD.WIDE R108, R65.reuse, 0x4, R10 ;  /* 0x00000004416c7825 */ /* 0x040fe200078e020a */
[----:B---3--:R-:W1:Y:S01]  /*0a60*/  LDC.64 R58, c[0x0][0x228] ;  /* 0x00008a00ff3a7b82 */ /* 0x008e620000000a00 */
[----:B------:R-:W-:Y:S01]  /*0a70*/  HFMA2.MMA R7, -RZ, RZ, 0, 0 ;  /* 0x00000000ff077435 */ /* 0x000fe200000001ff */
[----:B------:R-:W-:Y:S01]  /*0a80*/  MOV R8, RZ ;  /* 0x000000ff00087202 */ /* 0x000fe20000000f00 */
[----:B------:R3:W2:Y:S04]  /*0a90*/  @!P1 LDG.E.EL R114, desc[UR6][R88.64] ;  /* 0x0000000658729981 */ /* 0x0006a8000c2e1900 */
[----:B------:R-:W2:Y:S01]  /*0aa0*/  @!P1 LDG.E.EL R61, desc[UR6][R108.64] ;  /* 0x000000066c3d9981 */ /* 0x000ea2000c2e1900 */
[----:B------:R-:W3:Y:S01]  /*0ab0*/  LDC.64 R62, c[0x0][0x260] ;  /* 0x00009800ff3e7b82 */ /* 0x000ee20000000a00 */
[----:B------:R-:W-:Y:S01]  /*0ac0*/  SHF.R.S32.HI R2, RZ, 0x1b, R2 ;  /* 0x0000001bff027819 */ /* 0x000fe20000011402 */
[--C-:B----4-:R-:W-:Y:S01]  /*0ad0*/  FADD R120, R52, R113.reuse ;  /* 0x0000007134787221 */ /* 0x110fe20000000000 */
[--C-:B------:R-:W-:Y:S01]  /*0ae0*/  FADD R110, R54, R113.reuse ;  /* 0x00000071366e7221 */ /* 0x100fe20000000000 */
[--C-:B------:R-:W-:Y:S01]  /*0af0*/  FADD R76, R76, R113.reuse ;  /* 0x000000714c4c7221 */ /* 0x100fe20000000000 */
[--C-:B------:R-:W-:Y:S01]  /*0b00*/  FADD R112, R16, R113.reuse ;  /* 0x0000007110707221 */ /* 0x100fe20000000000 */
[----:B------:R-:W-:Y:S01]  /*0b10*/  FADD R64, R64, R113 ;  /* 0x0000007140407221 */ /* 0x000fe20000000000 */
[----:B------:R-:W-:Y:S01]  /*0b20*/  LOP3.LUT R118, R118, 0xfc, RZ, 0xc0, !PT ;  /* 0x000000fc76767812 */ /* 0x000fe200078ec0ff */
[----:B------:R-:W4:Y:S01]  /*0b30*/  LDC.64 R56, c[0x0][0x268] ;  /* 0x00009a00ff387b82 */ /* 0x000f220000000a00 */
[----:B------:R-:W-:Y:S01]  /*0b40*/  CS2R R10, SRZ ;  /* 0x00000000000a7805 */ /* 0x000fe2000001ff00 */
[C---:B0-----:R-:W-:Y:S01]  /*0b50*/  IMAD.WIDE R80, R65.reuse, 0x4, R68 ;  /* 0x0000000441507825 */ /* 0x041fe200078e0244 */
[----:B------:R-:W-:Y:S04]  /*0b60*/  LDS R125, [R116+0x404] ;  /* 0x00040400747d7984 */ /* 0x000fe80000000800 */
[----:B------:R-:W2:Y:S01]  /*0b70*/  @!P1 LDG.E.EL R7, desc[UR6][R80.64] ;  /* 0x0000000650079981 */ /* 0x000ea2000c2e1900 */
[C---:B-1----:R-:W-:Y:S01]  /*0b80*/  IMAD.WIDE R58, R65.reuse, 0x4, R58 ;  /* 0x00000004413a7825 */ /* 0x042fe200078e023a */
[----:B------:R-:W0:Y:S02]  /*0b90*/  LDC.64 R68, c[0x0][0x270] ;  /* 0x00009c00ff447b82 */ /* 0x000e240000000a00 */
[----:B------:R-:W-:Y:S04]  /*0ba0*/  LDS R123, [R116+0x808] ;  /* 0x00080800747b7984 */ /* 0x000fe80000000800 */
[----:B------:R1:W2:Y:S01]  /*0bb0*/  @!P1 LDG.E.EL R10, desc[UR6][R58.64] ;  /* 0x000000063a0a9981 */ /* 0x0002a2000c2e1900 */
[----:B---3--:R-:W-:-:S05]  /*0bc0*/  IMAD.WIDE R62, R65, 0x4, R62 ;  /* 0x00000004413e7825 */ /* 0x008fca00078e023e */
[----:B------:R0:W3:Y:S01]  /*0bd0*/  @!P1 LDG.E.EL R11, desc[UR6][R62.64] ;  /* 0x000000063e0b9981 */ /* 0x0000e2000c2e1900 */
[----:B----4-:R-:W-:-:S05]  /*0be0*/  IMAD.WIDE R88, R65, 0x4, R56 ;  /* 0x0000000441587825 */ /* 0x010fca00078e0238 */
[----:B------:R-:W3:Y:S01]  /*0bf0*/  @!P1 LDG.E.EL R8, desc[UR6][R88.64] ;  /* 0x0000000658089981 */ /* 0x000ee2000c2e1900 */
[----:B------:R-:W-:-:S04]  /*0c00*/  SGXT R2, R2, 0x1 ;  /* 0x000000010202781a */ /* 0x000fc80000000200 */
[----:B------:R-:W-:-:S04]  /*0c10*/  LEA.HI R55, R2, R55, RZ, 0xc ;  /* 0x0000003702377211 */ /* 0x000fc800078f60ff */
[----:B------:R-:W-:-:S04]  /*0c20*/  SHF.R.S32.HI R56, RZ, 0xc, R55 ;  /* 0x0000000cff387819 */ /* 0x000fc80000011437 */
[----:B------:R-:W-:Y:S02]  /*0c30*/  LEA R55, R56, R67, 0x9 ;  /* 0x0000004338377211 */ /* 0x000fe400078e48ff */
[----:B------:R-:W-:Y:S02]  /*0c40*/  CS2R R56, SRZ ;  /* 0x0000000000387805 */ /* 0x000fe4000001ff00 */
[----:B-1----:R-:W-:Y:S01]  /*0c50*/  CS2R R58, SRZ ;  /* 0x00000000003a7805 */ /* 0x002fe2000001ff00 */
[----:B0-----:R-:W-:-:S05]  /*0c60*/  IMAD.WIDE R62, R55, 0x4, R68 ;  /* 0x00000004373e7825 */ /* 0x001fca00078e0244 */
[----:B------:R0:W4:Y:S01]  /*0c70*/  @!P0 LDG.E.EL.128 R56, desc[UR6][R62.64] ;  /* 0x000000063e388981 */ /* 0x000122000c2e1d00 */
[----:B------:R-:W-:-:S04]  /*0c80*/  LEA.HI R53, R2, R53, RZ, 0xc ;  /* 0x0000003502357211 */ /* 0x000fc800078f60ff */
[----:B------:R-:W-:-:S04]  /*0c90*/  SHF.R.S32.HI R80, RZ, 0xc, R53 ;  /* 0x0000000cff507819 */ /* 0x000fc80000011435 */
[----:B------:R-:W-:Y:S02]  /*0ca0*/  LEA R71, R80, R67, 0x9 ;  /* 0x0000004350477211 */ /* 0x000fe400078e48ff */
[----:B------:R-:W1:Y:S01]  /*0cb0*/  LDC.64 R80, c[0x0][0x278] ;  /* 0x00009e00ff507b82 */ /* 0x000e620000000a00 */
[----:B------:R-:W-:Y:S01]  /*0cc0*/  LEA.HI R55, R2, R4, RZ, 0xc ;  /* 0x0000000402377211 */ /* 0x000fe200078f60ff */
[--C-:B------:R-:W-:Y:S01]  /*0cd0*/  FADD R54, R60, R113.reuse ;  /* 0x000000713c367221 */ /* 0x100fe20000000000 */
[--C-:B------:R-:W-:Y:S01]  /*0ce0*/  FADD R52, R66, R113.reuse ;  /* 0x0000007142347221 */ /* 0x100fe20000000000 */
[--C-:B------:R-:W-:Y:S01]  /*0cf0*/  FADD R108, R18, R113.reuse ;  /* 0x00000071126c7221 */ /* 0x100fe20000000000 */
[--C-:B------:R-:W-:Y:S01]  /*0d00*/  FADD R18, R70, R113.reuse ;  /* 0x0000007146127221 */ /* 0x100fe20000000000 */
[--C-:B------:R-:W-:Y:S01]  /*0d10*/  FADD R60, R14, R113.reuse ;  /* 0x000000710e3c7221 */ /* 0x100fe20000000000 */
[--C-:B-----5:R-:W-:Y:S01]  /*0d20*/  FADD R70, R78, R113.reuse ;  /* 0x000000714e467221 */ /* 0x120fe20000000000 */
[--C-:B0-----:R-:W-:Y:S01]  /*0d30*/  FADD R62, R82, R113.reuse ;  /* 0x00000071523e7221 */ /* 0x101fe20000000000 */
[----:B------:R-:W-:Y:S01]  /*0d40*/  FADD R14, R90, R113 ;  /* 0x000000715a0e7221 */ /* 0x000fe20000000000 */
[----:B------:R-:W-:-:S02]  /*0d50*/  SHF.R.S32.HI R88, RZ, 0xc, R55 ;  /* 0x0000000cff587819 */ /* 0x000fc40000011437 */
[----:B------:R-:W-:-:S04]  /*0d60*/  LEA.HI R19, R2, R19, RZ, 0xc ;  /* 0x0000001302137211 */ /* 0x000fc800078f60ff */
[----:B------:R-:W-:-:S04]  /*0d70*/  SHF.R.S32.HI R4, RZ, 0xc, R19 ;  /* 0x0000000cff047819 */ /* 0x000fc80000011413 */
[-C--:B------:R-:W-:Y:S01]  /*0d80*/  LEA R65, R4, R67.reuse, 0x9 ;  /* 0x0000004304417211 */ /* 0x080fe200078e48ff */
[----:B------:R-:W-:Y:S01]  /*0d90*/  HFMA2.MMA R4, -RZ, RZ, 1.625, 0 ;  /* 0x3e800000ff047435 */ /* 0x000fe200000001ff */
[--C-:B------:R-:W-:Y:S01]  /*0da0*/  FADD R16, R72, R113.reuse ;  /* 0x0000007148107221 */ /* 0x100fe20000000000 */
[----:B------:R-:W-:Y:S01]  /*0db0*/  LEA R67, R88, R67, 0x9 ;  /* 0x0000004358437211 */ /* 0x000fe200078e48ff */
[--C-:B------:R-:W-:Y:S01]  /*0dc0*/  FADD R88, R84, R113.reuse ;  /* 0x0000007154587221 */ /* 0x100fe20000000000 */
[----:B------:R-:W-:Y:S01]  /*0dd0*/  FADD R66, R86, R113 ;  /* 0x0000007156427221 */ /* 0x000fe20000000000 */
[----:B------:R-:W-:Y:S01]  /*0de0*/  LEA R124, R118, UR4, 0x2 ;  /* 0x00000004767c7c11 */ /* 0x000fe2000f8e10ff */
[----:B--2---:R-:W-:-:S06]  /*0df0*/  FADD R17, R17, 9.9999997473787516356e-06 ;  /* 0x3727c5ac11117421 */ /* 0x004fcc0000000000 */
[----:B------:R-:W0:Y:S01]  /*0e00*/  MUFU.SQRT R17, R17 ;  /* 0x0000001100117308 */ /* 0x000e220000002000 */
[--C-:B------:R-:W-:Y:S01]  /*0e10*/  FADD R90, R54, -R15.reuse ;  /* 0x8000000f365a7221 */ /* 0x100fe20000000000 */
[--C-:B------:R-:W-:Y:S01]  /*0e20*/  FADD R82, R52, -R15.reuse ;  /* 0x8000000f34527221 */ /* 0x100fe20000000000 */
[----:B------:R-:W-:Y:S01]  /*0e30*/  FADD R78, R76, -R15 ;  /* 0x8000000f4c4e7221 */ /* 0x000fe20000000000 */
[----:B------:R-:W-:Y:S01]  /*0e40*/  CS2R R52, SRZ ;  /* 0x0000000000347805 */ /* 0x000fe2000001ff00 */
[----:B------:R-:W-:Y:S01]  /*0e50*/  FADD R76, R12, 9.9999997473787516356e-06 ;  /* 0x3727c5ac0c4c7421 */ /* 0x000fe20000000000 */
[----:B------:R-:W-:Y:S01]  /*0e60*/  CS2R R54, SRZ ;  /* 0x0000000000367805 */ /* 0x000fe2000001ff00 */
[----:B-1----:R-:W-:Y:S01]  /*0e70*/  IMAD.WIDE R12, R13, 0x4, R80 ;  /* 0x000000040d0c7825 */ /* 0x002fe200078e0250 */
[C---:B0-----:R-:W-:Y:S02]  /*0e80*/  FSETP.GT.AND P1, PT, R17.reuse, 8.50705917302346158658e+37, PT ;  /* 0x7e8000001100780b */ /* 0x041fe40003f24000 */
[C---:B------:R-:W-:Y:S01]  /*0e90*/  FSETP.GEU.AND P2, PT, R17.reuse, 1.175494350822287508e-38, PT ;  /* 0x008000001100780b */ /* 0x040fe20003f4e000 */
[----:B------:R-:W0:Y:S01]  /*0ea0*/  MUFU.SQRT R76, R76 ;  /* 0x0000004c004c7308 */ /* 0x000e220000002000 */
[----:B------:R1:W2:Y:S09]  /*0eb0*/  @!P0 LDG.E.EL.128 R52, desc[UR6][R12.64] ;  /* 0x000000060c348981 */ /* 0x0002b2000c2e1d00 */
[----:B------:R-:W-:-:S04]  /*0ec0*/  @P1 FMUL R17, R17, 0.25 ;  /* 0x3e80000011111820 */ /* 0x000fc80000400000 */
[----:B------:R-:W-:Y:S01]  /*0ed0*/  @!P2 FMUL R17, R17, 16777216 ;  /* 0x4b8000001111a820 */ /* 0x000fe20000400000 */
[----:B------:R-:W-:Y:S01]  /*0ee0*/  FADD R84, R16, -R15 ;  /* 0x8000000f10547221 */ /* 0x000fe20000000000 */
[----:B------:R-:W-:-:S04]  /*0ef0*/  FSEL R16, R4, 1, P1 ;  /* 0x3f80000004107808 */ /* 0x000fc80000800000 */
[----:B------:R-:W5:Y:S01]  /*0f00*/  MUFU.RCP R17, R17 ;  /* 0x0000001100117308 */ /* 0x000f620000001000 */
[----:B0-----:R-:W-:Y:S01]  /*0f10*/  FSETP.GT.AND P1, PT, R76, 8.50705917302346158658e+37, PT ;  /* 0x7e8000004c00780b */ /* 0x001fe20003f24000 */
[----:B------:R-:W-:Y:S01]  /*0f20*/  @!P2 FMUL R16, R16, 16777216 ;  /* 0x4b8000001010a820 */ /* 0x000fe20000400000 */
[----:B------:R-:W-:Y:S01]  /*0f30*/  FSETP.GEU.AND P2, PT, R76, 1.175494350822287508e-38, PT ;  /* 0x008000004c00780b */ /* 0x000fe20003f4e000 */
[--C-:B------:R-:W-:Y:S01]  /*0f40*/  FADD R72, R112, -R15.reuse ;  /* 0x8000000f70487221 */ /* 0x100fe20000000000 */
        /* <DEDUP_REMOVED lines=10> */
[----:B------:R-:W-:Y:S01]  /*0ff0*/  FADD R60, R60, -R15 ;  /* 0x8000000f3c3c7221 */ /* 0x000fe20000000000 */
[----:B-----5:R-:W-:Y:S01]  /*1000*/  FMUL R15, R17, R16 ;  /* 0x00000010110f7220 */ /* 0x020fe20000400000 */
[----:B------:R-:W-:-:S03]  /*1010*/  @P1 FMUL R76, R76, 0.25 ;  /* 0x3e8000004c4c1820 */ /* 0x000fc60000400000 */
[----:B------:R-:W-:Y:S01]  /*1020*/  FMUL R90, R15, R90 ;  /* 0x0000005a0f5a7220 */ /* 0x000fe20000400000 */
[----:B------:R-:W-:-:S03]  /*1030*/  @!P2 FMUL R76, R76, 16777216 ;  /* 0x4b8000004c4ca820 */ /* 0x000fc60000400000 */
[--C-:B------:R-:W-:Y:S02]  /*1040*/  FFMA R111, R90, R114, R61.reuse ;  /* 0x000000725a6f7223 */ /* 0x100fe4000000003d */
[----:B------:R-:W0:Y:S01]  /*1050*/  MUFU.RCP R90, R76 ;  /* 0x0000004c005a7308 */ /* 0x000e220000001000 */
[C---:B------:R-:W-:Y:S01]  /*1060*/  FMUL R72, R15.reuse, R72 ;  /* 0x000000480f487220 */ /* 0x040fe20000400000 */
        /* <DEDUP_REMOVED lines=13> */
[----:B------:R-:W-:Y:S01]  /*1140*/  FMUL R60, R15, R60 ;  /* 0x0000003c0f3c7220 */ /* 0x000fe20000400000 */
[----:B------:R-:W-:Y:S01]  /*1150*/  HFMA2.MMA R17, -RZ, RZ, 0, 0 ;  /* 0x00000000ff117435 */ /* 0x000fe200000001ff */
[-CC-:B------:R-:W-:Y:S01]  /*1160*/  FFMA R72, R72, R114.reuse, R61.reuse ;  /* 0x0000007248487223 */ /* 0x180fe2000000003d */
[-CC-:B------:R-:W-:Y:S01]  /*1170*/  FFMA R108, R108, R114.reuse, R61.reuse ;  /* 0x000000726c6c7223 */ /* 0x180fe2000000003d */
[-CC-:B------:R-:W-:Y:S01]  /*1180*/  FFMA R109, R120, R114.reuse, R61.reuse ;  /* 0x00000072786d7223 */ /* 0x180fe2000000003d */
[-CC-:B------:R-:W-:Y:S01]  /*1190*/  FFMA R110, R110, R114.reuse, R61.reuse ;  /* 0x000000726e6e7223 */ /* 0x180fe2000000003d */
[-CC-:B------:R-:W-:Y:S01]  /*11a0*/  FFMA R112, R112, R114.reuse, R61.reuse ;  /* 0x0000007270707223 */ /* 0x180fe2000000003d */
[-CC-:B------:R-:W-:Y:S01]  /*11b0*/  FFMA R117, R82, R114.reuse, R61.reuse ;  /* 0x0000007252757223 */ /* 0x180fe2000000003d */
[-CC-:B------:R-:W-:Y:S01]  /*11c0*/  FFMA R86, R86, R114.reuse, R61.reuse ;  /* 0x0000007256567223 */ /* 0x180fe2000000003d */
[-CC-:B------:R-:W-:Y:S01]  /*11d0*/  FFMA R84, R84, R114.reuse, R61.reuse ;  /* 0x0000007254547223 */ /* 0x180fe2000000003d */
[-CC-:B-1----:R-:W-:Y:S01]  /*11e0*/  FFMA R12, R78, R114.reuse, R61.reuse ;  /* 0x000000724e0c7223 */ /* 0x182fe2000000003d */
[-CC-:B------:R-:W-:Y:S01]  /*11f0*/  FFMA R13, R70, R114.reuse, R61.reuse ;  /* 0x00000072460d7223 */ /* 0x180fe2000000003d */
[-CC-:B------:R-:W-:Y:S01]  /*1200*/  FFMA R14, R14, R114.reuse, R61.reuse ;  /* 0x000000720e0e7223 */ /* 0x180fe2000000003d */
[-CC-:B------:R-:W-:Y:S01]  /*1210*/  FFMA R15, R66, R114.reuse, R61.reuse ;  /* 0x00000072420f7223 */ /* 0x180fe2000000003d */
[-CC-:B------:R-:W-:Y:S01]  /*1220*/  FFMA R88, R88, R114.reuse, R61.reuse ;  /* 0x0000007258587223 */ /* 0x180fe2000000003d */
[-CC-:B------:R-:W-:Y:S01]  /*1230*/  FFMA R89, R62, R114.reuse, R61.reuse ;  /* 0x000000723e597223 */ /* 0x180fe2000000003d */
[----:B------:R-:W-:Y:S01]  /*1240*/  FSEL R121, R4, 1, P1 ;  /* 0x3f80000004797808 */ /* 0x000fe20000800000 */
[----:B------:R-:W-:Y:S01]  /*1250*/  FFMA R114, R60, R114, R61 ;  /* 0x000000723c727223 */ /* 0x000fe2000000003d */
[----:B------:R-:W-:Y:S01]  /*1260*/  HFMA2.MMA R61, -RZ, RZ, 0, 0 ;  /* 0x00000000ff3d7435 */ /* 0x000fe200000001ff */
[----:B------:R-:W-:-:S02]  /*1270*/  MOV R16, RZ ;  /* 0x000000ff00107202 */ /* 0x000fc40000000f00 */
[----:B------:R-:W-:Y:S01]  /*1280*/  CS2R R18, SRZ ;  /* 0x0000000000127805 */ /* 0x000fe2000001ff00 */
[----:B------:R-:W-:-:S04]  /*1290*/  IMAD.WIDE R64, R65, 0x4, R68 ;  /* 0x0000000441407825 */ /* 0x000fc800078e0244 */
[----:B------:R-:W-:Y:S01]  /*12a0*/  @!P2 FMUL R121, R121, 16777216 ;  /* 0x4b8000007979a820 */ /* 0x000fe20000400000 */
[----:B------:R-:W-:Y:S01]  /*12b0*/  FADD R82, R73, R10 ;  /* 0x0000000a49527221 */ /* 0x000fe20000000000 */
[----:B------:R-:W-:Y:S02]  /*12c0*/  MOV R60, RZ ;  /* 0x000000ff003c7202 */ /* 0x000fe40000000f00 */
[----:B------:R-:W-:Y:S01]  /*12d0*/  CS2R R62, SRZ ;  /* 0x00000000003e7805 */ /* 0x000fe2000001ff00 */
[----:B------:R-:W-:-:S04]  /*12e0*/  IMAD.WIDE R70, R71, 0x4, R68 ;  /* 0x0000000447467825 */ /* 0x000fc800078e0244 */
[----:B------:R-:W-:Y:S01]  /*12f0*/  FADD R78, R91, R10 ;  /* 0x0000000a5b4e7221 */ /* 0x000fe20000000000 */
[----:B0-----:R-:W-:Y:S01]  /*1300*/  FMUL R90, R90, R121 ;  /* 0x000000795a5a7220 */ /* 0x001fe20000400000 */
[----:B------:R-:W-:Y:S01]  /*1310*/  FADD R73, R82, -R7 ;  /* 0x8000000752497221 */ /* 0x000fe20000000000 */
[----:B------:R0:W5:Y:S01]  /*1320*/  @!P0 LDG.E.EL.128 R16, desc[UR6][R64.64] ;  /* 0x0000000640108981 */ /* 0x000162000c2e1d00 */
[----:B------:R-:W-:Y:S01]  /*1330*/  IMAD.WIDE R68, R67, 0x4, R68 ;  /* 0x0000000443447825 */ /* 0x000fe200078e0244 */
[----:B------:R-:W-:-:S03]  /*1340*/  CS2R R66, SRZ ;  /* 0x0000000000427805 */ /* 0x000fc6000001ff00 */
[----:B------:R-:W-:Y:S01]  /*1350*/  FMUL R73, R73, R90 ;  /* 0x0000005a49497220 */ /* 0x000fe20000400000 */
[----:B------:R1:W5:Y:S01]  /*1360*/  @!P0 LDG.E.EL.128 R60, desc[UR6][R70.64] ;  /* 0x00000006463c8981 */ /* 0x000362000c2e1d00 */
[----:B------:R-:W-:Y:S01]  /*1370*/  FADD R76, R83, R10 ;  /* 0x0000000a534c7221 */ /* 0x000fe20000000000 */
[----:B0-----:R-:W-:Y:S01]  /*1380*/  CS2R R64, SRZ ;  /* 0x0000000000407805 */ /* 0x001fe2000001ff00 */
[----:B-1----:R-:W-:Y:S01]  /*1390*/  FADD R71, R78, -R7 ;  /* 0x800000074e477221 */ /* 0x002fe20000000000 */
[----:B---3--:R-:W-:-:S04]  /*13a0*/  FFMA R73, R73, R11, R8 ;  /* 0x0000000b49497223 */ /* 0x008fc80000000008 */
[----:B------:R0:W3:Y:S01]  /*13b0*/  @!P0 LDG.E.EL.128 R64, desc[UR6][R68.64] ;  /* 0x0000000644408981 */ /* 0x0000e2000c2e1d00 */
[----:B------:R-:W-:Y:S01]  /*13c0*/  PRMT R121, R118, 0x6540, R5 ;  /* 0x0000654076797816 */ /* 0x000fe20000000005 */
[-C--:B------:R-:W-:Y:S01]  /*13d0*/  FMUL R71, R71, R90.reuse ;  /* 0x0000005a47477220 */ /* 0x080fe20000400000 */
[----:B------:R-:W-:Y:S01]  /*13e0*/  FADD R83, R76, -R7 ;  /* 0x800000074c537221 */ /* 0x000fe20000000000 */
[----:B------:R-:W-:Y:S01]  /*13f0*/  FADD R91, R72, R73 ;  /* 0x00000049485b7221 */ /* 0x000fe20000000000 */
[----:B------:R-:W-:Y:S01]  /*1400*/  LOP3.LUT R78, R3, 0xc, R74, 0xfe, !PT ;  /* 0x0000000c034e7812 */ /* 0x000fe200078efe4a */
[----:B------:R-:W-:Y:S01]  /*1410*/  FFMA R71, R71, R11, R8 ;  /* 0x0000000b47477223 */ /* 0x000fe20000000008 */
[----:B0-----:R-:W-:Y:S01]  /*1420*/  LOP3.LUT R68, R3, 0x4, R74, 0xfe, !PT ;  /* 0x0000000403447812 */ /* 0x001fe200078efe4a */
[----:B------:R-:W-:Y:S01]  /*1430*/  FMUL R83, R83, R90 ;  /* 0x0000005a53537220 */ /* 0x000fe20000400000 */
[----:B------:R-:W-:Y:S02]  /*1440*/  LDS R118, [R116+0xc0c] ;  /* 0x000c0c0074767984 */ /* 0x000fe40000000800 */
[----:B------:R-:W-:Y:S01]  /*1450*/  LEA R73, R68, R121, 0x9 ;  /* 0x0000007944497211 */ /* 0x000fe200078e48ff */
[----:B------:R-:W-:Y:S01]  /*1460*/  FADD R108, R108, R71 ;  /* 0x000000476c6c7221 */ /* 0x000fe20000000000 */
[----:B------:R-:W-:-:S02]  /*1470*/  CS2R R68, SRZ ;  /* 0x0000000000447805 */ /* 0x000fc4000001ff00 */
[----:B------:R-:W-:Y:S02]  /*1480*/  CS2R R70, SRZ ;  /* 0x0000000000467805 */ /* 0x000fe4000001ff00 */
[----:B------:R-:W-:Y:S01]  /*1490*/  LOP3.LUT R76, R3, 0x8, R74, 0xfe, !PT ;  /* 0x00000008034c7812 */ /* 0x000fe200078efe4a */
[----:B------:R-:W-:-:S04]  /*14a0*/  IMAD.WIDE R72, R73, 0x4, R80 ;  /* 0x0000000449487825 */ /* 0x000fc800078e0250 */
[----:B------:R-:W-:Y:S01]  /*14b0*/  FFMA R74, R83, R11, R8 ;  /* 0x0000000b534a7223 */ /* 0x000fe20000000008 */
[----:B------:R0:W3:Y:S03]  /*14c0*/  @!P0 LDG.E.EL.128 R68, desc[UR6][R72.64] ;  /* 0x0000000648448981 */ /* 0x0000e6000c2e1d00 */
[----:B------:R-:W-:Y:S01]  /*14d0*/  FADD R109, R109, R74 ;  /* 0x0000004a6d6d7221 */ /* 0x000fe20000000000 */
[----:B------:R-:W-:-:S04]  /*14e0*/  FADD R74, R75, R10 ;  /* 0x0000000a4b4a7221 */ /* 0x000fc80000000000 */
[----:B------:R-:W-:Y:S01]  /*14f0*/  FADD R75, R74, -R7 ;  /* 0x800000074a4b7221 */ /* 0x000fe20000000000 */
[----:B0-----:R-:W-:-:S04]  /*1500*/  FADD R72, R79, R10 ;  /* 0x0000000a4f487221 */ /* 0x001fc80000000000 */
[----:B------:R-:W-:Y:S01]  /*1510*/  FADD R73, R72, -R7 ;  /* 0x8000000748497221 */ /* 0x000fe20000000000 */
[----:B------:R-:W-:-:S03]  /*1520*/  FMUL R75, R75, R90 ;  /* 0x0000005a4b4b7220 */ /* 0x000fc60000400000 */
[----:B------:R-:W-:Y:S01]  /*1530*/  FMUL R73, R73, R90 ;  /* 0x0000005a49497220 */ /* 0x000fe20000400000 */
[----:B------:R-:W-:Y:S01]  /*1540*/  LEA R83, R76, R121, 0x9 ;  /* 0x000000794c537211 */ /* 0x000fe200078e48ff */
[-C--:B------:R-:W-:Y:S01]  /*1550*/  FFMA R75, R75, R11.reuse, R8 ;  /* 0x0000000b4b4b7223 */ /* 0x080fe20000000008 */
[----:B------:R-:W-:Y:S01]  /*1560*/  FADD R76, R77, R10 ;  /* 0x0000000a4d4c7221 */ /* 0x000fe20000000000 */
[----:B------:R-:W-:Y:S02]  /*1570*/  FFMA R72, R73, R11, R8 ;  /* 0x0000000b49487223 */ /* 0x000fe40000000008 */
[----:B------:R-:W-:Y:S01]  /*1580*/  FADD R110, R110, R75 ;  /* 0x0000004b6e6e7221 */ /* 0x000fe20000000000 */
[----:B------:R-:W-:Y:S01]  /*1590*/  FADD R77, R76, -R7 ;  /* 0x800000074c4d7221 */ /* 0x000fe20000000000 */
[----:B------:R-:W-:Y:S01]  /*15a0*/  FADD R111, R111, R72 ;  /* 0x000000486f6f7221 */ /* 0x000fe20000000000 */
[----:B------:R-:W-:Y:S02]  /*15b0*/  CS2R R72, SRZ ;  /* 0x0000000000487805 */ /* 0x000fe4000001ff00 */
[----:B------:R-:W-:Y:S01]  /*15c0*/  CS2R R74, SRZ ;  /* 0x00000000004a7805 */ /* 0x000fe2000001ff00 */
[----:B------:R-:W-:-:S04]  /*15d0*/  IMAD.WIDE R82, R83, 0x4, R80 ;  /* 0x0000000453527825 */ /* 0x000fc800078e0250 */
[----:B------:R-:W-:Y:S01]  /*15e0*/  FMUL R77, R77, R90 ;  /* 0x0000005a4d4d7220 */ /* 0x000fe20000400000 */
[----:B------:R-:W-:Y:S01]  /*15f0*/  LEA R121, R78, R121, 0x9 ;  /* 0x000000794e797211 */ /* 0x000fe200078e48ff */
[----:B------:R0:W3:Y:S02]  /*1600*/  @!P0 LDG.E.EL.128 R72, desc[UR6][R82.64] ;  /* 0x0000000652488981 */ /* 0x0000e4000c2e1d00 */
[----:B------:R-:W-:Y:S01]  /*1610*/  FFMA R77, R77, R11, R8 ;  /* 0x0000000b4d4d7223 */ /* 0x000fe20000000008 */
[----:B------:R-:W-:Y:S01]  /*1620*/  CS2R R78, SRZ ;  /* 0x00000000004e7805 */ /* 0x000fe2000001ff00 */
[----:B------:R-:W-:-:S04]  /*1630*/  IMAD.WIDE R80, R121, 0x4, R80 ;  /* 0x0000000479507825 */ /* 0x000fc800078e0250 */
[----:B------:R-:W-:Y:S01]  /*1640*/  FADD R112, R112, R77 ;  /* 0x0000004d70707221 */ /* 0x000fe20000000000 */
[--C-:B0-----:R-:W-:Y:S01]  /*1650*/  FADD R82, R85, R10.reuse ;  /* 0x0000000a55527221 */ /* 0x101fe20000000000 */
[----:B------:R-:W-:Y:S01]  /*1660*/  CS2R R76, SRZ ;  /* 0x00000000004c7805 */ /* 0x000fe2000001ff00 */
[----:B------:R-:W-:Y:S02]  /*1670*/  LDS R121, [R116] ;  /* 0x0000000074797984 */ /* 0x000fe40000000800 */
[----:B------:R-:W-:Y:S01]  /*1680*/  FADD R83, R82, -R7 ;  /* 0x8000000752537221 */ /* 0x000fe20000000000 */
[----:B------:R-:W-:Y:S02]  /*1690*/  FADD R82, R119, R10 ;  /* 0x0000000a77527221 */ /* 0x000fe40000000000 */
[----:B------:R0:W3:Y:S01]  /*16a0*/  @!P0 LDG.E.EL.128 R76, desc[UR6][R80.64] ;  /* 0x00000006504c8981 */ /* 0x0000e2000c2e1d00 */
[----:B------:R-:W-:-:S04]  /*16b0*/  FMUL R83, R83, R90 ;  /* 0x0000005a53537220 */ /* 0x000fc80000400000 */
[----:B------:R-:W-:Y:S01]  /*16c0*/  FFMA R120, R83, R11, R8 ;  /* 0x0000000b53787223 */ /* 0x000fe20000000008 */
[----:B------:R-:W-:Y:S01]  /*16d0*/  FADD R83, R82, -R7 ;  /* 0x8000000752537221 */ /* 0x000fe20000000000 */
[----:B------:R-:W-:-:S03]  /*16e0*/  FADD R82, R115, R10 ;  /* 0x0000000a73527221 */ /* 0x000fc60000000000 */
[-C--:B------:R-:W-:Y:S01]  /*16f0*/  FMUL R83, R83, R90.reuse ;  /* 0x0000005a53537220 */ /* 0x080fe20000400000 */
[----:B0-----:R-:W-:Y:S01]  /*1700*/  FADD R81, R82, -R7 ;  /* 0x8000000752517221 */ /* 0x001fe20000000000 */
[----:B------:R-:W-:Y:S02]  /*1710*/  FADD R80, R87, R10 ;  /* 0x0000000a57507221 */ /* 0x000fe40000000000 */
[----:B------:R-:W-:Y:S01]  /*1720*/  FFMA R83, R83, R11, R8 ;  /* 0x0000000b53537223 */ /* 0x000fe20000000008 */
[----:B------:R-:W-:-:S03]  /*1730*/  FMUL R81, R81, R90 ;  /* 0x0000005a51517220 */ /* 0x000fc60000400000 */
[----:B------:R-:W-:Y:S01]  /*1740*/  FADD R115, R86, R83 ;  /* 0x0000005356737221 */ /* 0x000fe20000000000 */
[----:B------:R-:W-:Y:S01]  /*1750*/  FADD R83, R80, -R7 ;  /* 0x8000000750537221 */ /* 0x000fe20000000000 */
[----:B------:R-:W-:Y:S01]  /*1760*/  FFMA R81, R81, R11, R8 ;  /* 0x0000000b51517223 */ /* 0x000fe20000000008 */
[----:B------:R-:W-:-:S03]  /*1770*/  LOP3.LUT R80, R0, 0xff, RZ, 0xc0, !PT ;  /* 0x000000ff00507812 */ /* 0x000fc600078ec0ff */
[----:B------:R-:W-:Y:S01]  /*1780*/  FADD R119, R84, R81 ;  /* 0x0000005154777221 */ /* 0x000fe20000000000 */
[----:B------:R-:W-:Y:S01]  /*1790*/  LEA R84, R80, UR4, 0x2 ;  /* 0x0000000450547c11 */ /* 0x000fe2000f8e10ff */
[----:B------:R-:W-:Y:S01]  /*17a0*/  BAR.SYNC.DEFER_BLOCKING 0x0 ;  /* 0x0000000000007b1d */ /* 0x000fe20000010000 */
[----:B------:R-:W-:-:S04]  /*17b0*/  FMUL R83, R83, R90 ;  /* 0x0000005a53537220 */ /* 0x000fc80000400000 */
[----:B------:R-:W-:Y:S01]  /*17c0*/  FFMA R83, R83, R11, R8 ;  /* 0x0000000b53537223 */ /* 0x000fe20000000008 */
[----:B------:R0:W-:Y:S01]  /*17d0*/  STS [R84], R113 ;  /* 0x0000007154007388 */ /* 0x0001e20000000800 */
[----:B------:R-:W-:Y:S02]  /*17e0*/  FADD R117, R117, R120 ;  /* 0x0000007875757221 */ /* 0x000fe40000000000 */
[----:B------:R-:W-:Y:S01]  /*17f0*/  FADD R120, R114, R83 ;  /* 0x0000005372787221 */ /* 0x000fe20000000000 */
[----:B------:R-:W-:Y:S01]  /*1800*/  BAR.SYNC.DEFER_BLOCKING 0x0 ;  /* 0x0000000000007b1d */ /* 0x000fe20000010000 */
[----:B----4-:R-:W-:-:S05]  /*1810*/  FADD R56, RZ, -R56 ;  /* 0x80000038ff387221 */ /* 0x010fca0000000000 */
[----:B------:R-:W-:Y:S02]  /*1820*/  LDS.128 R80, [R124] ;  /* 0x000000007c507984 */ /* 0x000fe40000000c00 */
[----:B------:R-:W-:Y:S01]  /*1830*/  BAR.SYNC.DEFER_BLOCKING 0x0 ;  /* 0x0000000000007b1d */ /* 0x000fe20000010000 */
[----:B------:R-:W-:-:S05]  /*1840*/  FMUL R56, R56, 1.4426950216293334961 ;  /* 0x3fb8aa3b38387820 */ /* 0x000fca0000400000 */
[C---:B------:R-:W-:Y:S01]  /*1850*/  FSETP.GEU.AND P1, PT, R56.reuse, -126, PT ;  /* 0xc2fc00003800780b */ /* 0x040fe20003f2e000 */
[----:B------:R-:W-:Y:S01]  /*1860*/  STS [R84], R10 ;  /* 0x0000000a54007388 */ /* 0x000fe20000000800 */
[----:B------:R-:W-:Y:S11]  /*1870*/  BAR.SYNC.DEFER_BLOCKING 0x0 ;  /* 0x0000000000007b1d */ /* 0x000ff60000010000 */
[----:B------:R-:W-:-:S04]  /*1880*/  @!P1 FMUL R56, R56, 0.5 ;  /* 0x3f00000038389820 */ /* 0x000fc80000400000 */
[----:B------:R-:W1:Y:S01]  /*1890*/  MUFU.EX2 R122, R56 ;  /* 0x00000038007a7308 */ /* 0x000e620000000800 */
[----:B0-----:R-:W0:Y:S01]  /*18a0*/  S2R R113, SR_TID.X ;  /* 0x0000000000717919 */ /* 0x001e220000002100 */
[----:B------:R-:W-:Y:S01]  /*18b0*/  LDS.128 R84, [R124] ;  /* 0x000000007c547984 */ /* 0x000fe20000000c00 */
[----:B-1----:R-:W-:Y:S01]  /*18c0*/  @!P1 FMUL R122, R122, R122 ;  /* 0x0000007a7a7a9220 */ /* 0x002fe20000400000 */
[----:B------:R-:W-:-:S03]  /*18d0*/  LOP3.LUT R114, R0, 0xff, RZ, 0xc0, !PT ;  /* 0x000000ff00727812 */ /* 0x000fc600078ec0ff */
[----:B------:R-:W-:Y:S01]  /*18e0*/  FADD R56, R122, 1 ;  /* 0x3f8000007a387421 */ /* 0x000fe20000000000 */
[----:B------:R-:W-:Y:S01]  /*18f0*/  LEA R114, R114, UR4, 0x2 ;  /* 0x0000000472727c11 */ /* 0x000fe2000f8e10ff */
[----:B------:R-:W-:Y:S03]  /*1900*/  BAR.SYNC.DEFER_BLOCKING 0x0 ;  /* 0x0000000000007b1d */ /* 0x000fe60000010000 */
[----:B------:R-:W-:Y:S02]  /*1910*/  FSETP.GT.AND P1, PT, R56, 8.50705917302346158658e+37, PT ;  /* 0x7e8000003800780b */ /* 0x000fe40003f24000 */
[----:B0-----:R-:W-:-:S04]  /*1920*/  SHF.L.U32 R122, R113, 0x2, RZ ;  /* 0x00000002717a7819 */ /* 0x001fc800000006ff */
[----:B------:R-:W-:Y:S01]  /*1930*/  SHF.R.U32.HI R116, RZ, 0x8, R122 ;  /* 0x00000008ff747819 */ /* 0x000fe2000001167a */
[----:B------:R0:W-:Y:S04]  /*1940*/  STS [R114], R120 ;  /* 0x0000007872007388 */ /* 0x0001e80000000800 */
[----:B------:R-:W-:Y:S04]  /*1950*/  STS [R114+0x404], R91 ;  /* 0x0004045b72007388 */ /* 0x000fe80000000800 */
[----:B------:R1:W-:Y:S04]  /*1960*/  STS [R114+0x808], R108 ;  /* 0x0008086c72007388 */ /* 0x0003e80000000800 */
[----:B------:R-:W-:Y:S01]  /*1970*/  STS [R114+0xc0c], R109 ;  /* 0x000c0c6d72007388 */ /* 0x000fe20000000800 */
[----:B------:R-:W-:Y:S01]  /*1980*/  @P1 FMUL R56, R56, 0.25 ;  /* 0x3e80000038381820 */ /* 0x000fe20000400000 */
[----:B------:R-:W-:-:S04]  /*1990*/  SGXT.U32 R116, R116, 0x2 ;  /* 0x000000027474781a */ /* 0x000fc80000000000 */
[----:B------:R-:W-:Y:S01]  /*19a0*/  LOP3.LUT R113, R116, 0x3fc, R122, 0xf8, !PT ;  /* 0x000003fc74717812 */ /* 0x000fe200078ef87a */
[----:B------:R-:W4:Y:S03]  /*19b0*/  MUFU.RCP R56, R56 ;  /* 0x0000003800387308 */ /* 0x000f260000001000 */
[----:B------:R-:W-:Y:S01]  /*19c0*/  LEA R113, R113, UR4, 0x2 ;  /* 0x0000000471717c11 */ /* 0x000fe2000f8e10ff */
[----:B------:R-:W-:Y:S01]  /*19d0*/  BAR.SYNC.DEFER_BLOCKING 0x0 ;  /* 0x0000000000007b1d */ /* 0x000fe20000010000 */
[----:B0-----:R-:W-:Y:S01]  /*19e0*/  FSEL R120, R4, 1, P1 ;  /* 0x3f80000004787808 */ /* 0x001fe20000800000 */
[----:B------:R-:W-:-:S04]  /*19f0*/  FADD R57, RZ, -R57 ;  /* 0x80000039ff397221 */ /* 0x000fc80000000000 */
[----:B----4-:R-:W-:Y:S01]  /*1a00*/  FMUL R124, R56, R120 ;  /* 0x00000078387c7220 */ /* 0x010fe20000400000 */
[----:B------:R-:W-:Y:S01]  /*1a10*/  FMUL R120, R57, 1.4426950216293334961 ;  /* 0x3fb8aa3b39787820 */ /* 0x000fe20000400000 */
[----:B------:R-:W2:Y:S04]  /*1a20*/  LDS R91, [R113] ;  /* 0x00000000715b7984 */ /* 0x000ea80000000800 */
[----:B------:R-:W-:-:S13]  /*1a30*/  FSETP.GEU.AND P1, PT, R120, -126, PT ;  /* 0xc2fc00007800780b */ /* 0x000fda0003f2e000 */
[----:B------:R-:W-:-:S04]  /*1a40*/  @!P1 FMUL R120, R120, 0.5 ;  /* 0x3f00000078789820 */ /* 0x000fc80000400000 */
[----:B-1----:R-:W0:Y:S01]  /*1a50*/  MUFU.EX2 R108, R120 ;  /* 0x00000078006c7308 */ /* 0x002e220000000800 */
[----:B------:R-:W-:Y:S01]  /*1a60*/  LEA R57, R116, UR4, 0x2 ;  /* 0x0000000474397c11 */ /* 0x000fe2000f8e10ff */
[----:B0-----:R-:W-:Y:S01]  /*1a70*/  @!P1 FMUL R108, R108, R108 ;  /* 0x0000006c6c6c9220 */ /* 0x001fe20000400000 */
[----:B--2---:R-:W-:Y:S01]  /*1a80*/  FFMA R56, R124, R52, R91 ;  /* 0x000000347c387223 */ /* 0x004fe2000000005b */
[----:B------:R-:W-:Y:S02]  /*1a90*/  LOP3.LUT R52, R122, 0x3fc, RZ, 0xc0, !PT ;  /* 0x000003fc7a347812 */ /* 0x000fe400078ec0ff */
[----:B------:R-:W-:Y:S02]  /*1aa0*/  FADD R109, R108, 1 ;  /* 0x3f8000006c6d7421 */ /* 0x000fe40000000000 */
[----:B------:R-:W-:-:S03]  /*1ab0*/  LEA R57, R52, R57, 0x2 ;  /* 0x0000003934397211 */ /* 0x000fc600078e10ff */
[C---:B------:R-:W-:Y:S02]  /*1ac0*/  FSETP.GT.AND P1, PT, R109.reuse, 8.50705917302346158658e+37, PT ;  /* 0x7e8000006d00780b */ /* 0x040fe40003f24000 */
[----:B------:R-:W0:Y:S11]  /*1ad0*/  LDS R108, [R57+0x4] ;  /* 0x00000400396c7984 */ /* 0x000e360000000800 */
[----:B------:R-:W-:-:S06]  /*1ae0*/  @P1 FMUL R109, R109, 0.25 ;  /* 0x3e8000006d6d1820 */ /* 0x000fcc0000400000 */
[----:B------:R-:W1:Y:S01]  /*1af0*/  MUFU.RCP R109, R109 ;  /* 0x0000006d006d7308 */ /* 0x000e620000001000 */
[----:B------:R-:W-:Y:S01]  /*1b00*/  FSEL R116, R4, 1, P1 ;  /* 0x3f80000004747808 */ /* 0x000fe20000800000 */
[----:B------:R-:W-:-:S04]  /*1b10*/  FADD R6, R6, R10 ;  /* 0x0000000a06067221 */ /* 0x000fc80000000000 */
[----:B-1----:R-:W-:-:S04]  /*1b20*/  FMUL R91, R109, R116 ;  /* 0x000000746d5b7220 */ /* 0x002fc80000400000 */
[----:B0-----:R-:W-:Y:S01]  /*1b30*/  FFMA R53, R91, R53, R108 ;  /* 0x000000355b357223 */ /* 0x001fe2000000006c */
[----:B------:R-:W-:-:S04]  /*1b40*/  FADD R108, R9, R10 ;  /* 0x0000000a096c7221 */ /* 0x000fc80000000000 */
[--C-:B------:R-:W-:Y:S01]  /*1b50*/  FADD R9, R108, -R7.reuse ;  /* 0x800000076c097221 */ /* 0x100fe20000000000 */
[----:B------:R-:W-:-:S03]  /*1b60*/  FADD R91, R6, -R7 ;  /* 0x80000007065b7221 */ /* 0x000fc60000000000 */
[-C--:B------:R-:W-:Y:S01]  /*1b70*/  FMUL R9, R9, R90.reuse ;  /* 0x0000005a09097220 */ /* 0x080fe20000400000 */
[----:B------:R-:W-:Y:S01]  /*1b80*/  FMUL R91, R91, R90 ;  /* 0x0000005a5b5b7220 */ /* 0x000fe20000400000 */
[----:B------:R-:W-:Y:S02]  /*1b90*/  FADD R6, R121, R10 ;  /* 0x0000000a79067221 */ /* 0x000fe40000000000 */
[----:B------:R-:W-:-:S04]  /*1ba0*/  FFMA R9, R9, R11, R8 ;  /* 0x0000000b09097223 */ /* 0x000fc80000000008 */
[----:B------:R-:W-:Y:S01]  /*1bb0*/  FADD R9, R12, R9 ;  /* 0x000000090c097221 */ /* 0x000fe20000000000 */
[----:B------:R-:W-:Y:S01]  /*1bc0*/  FFMA R12, R91, R11, R8 ;  /* 0x0000000b5b0c7223 */ /* 0x000fe20000000008 */
[----:B------:R-:W-:-:S04]  /*1bd0*/  FADD R91, R6, -R7 ;  /* 0x80000007065b7221 */ /* 0x000fc80000000000 */
[----:B------:R-:W-:Y:S01]  /*1be0*/  FMUL R91, R91, R90 ;  /* 0x0000005a5b5b7220 */ /* 0x000fe20000400000 */
[----:B------:R-:W-:Y:S01]  /*1bf0*/  FADD R58, RZ, -R58 ;  /* 0x8000003aff3a7221 */ /* 0x000fe20000000000 */
[----:B-----5:R-:W-:Y:S02]  /*1c00*/  FADD R16, RZ, -R16 ;  /* 0x80000010ff107221 */ /* 0x020fe40000000000 */
[----:B------:R-:W-:Y:S01]  /*1c10*/  FFMA R6, R91, R11, R8 ;  /* 0x0000000b5b067223 */ /* 0x000fe20000000008 */
[----:B------:R-:W-:-:S03]  /*1c20*/  FMUL R58, R58, 1.4426950216293334961 ;  /* 0x3fb8aa3b3a3a7820 */ /* 0x000fc60000400000 */
[----:B------:R-:W-:Y:S01]  /*1c30*/  FADD R89, R89, R6 ;  /* 0x0000000659597221 */ /* 0x000fe20000000000 */
[----:B------:R-:W-:Y:S01]  /*1c40*/  FMUL R6, R16, 1.4426950216293334961 ;  /* 0x3fb8aa3b10067820 */ /* 0x000fe20000400000 */
[----:B------:R-:W-:-:S04]  /*1c50*/  FSETP.GEU.AND P4, PT, R58, -126, PT ;  /* 0xc2fc00003a00780b */ /* 0x000fc80003f8e000 */
[----:B------:R-:W-:Y:S01]  /*1c60*/  FSETP.GEU.AND P1, PT, R6, -126, PT ;  /* 0xc2fc00000600780b */ /* 0x000fe20003f2e000 */
[----:B------:R-:W-:Y:S01]  /*1c70*/  FADD R59, RZ, -R59 ;  /* 0x8000003bff3b7221 */ /* 0x000fe20000000000 */
[----:B------:R-:W-:-:S03]  /*1c80*/  FADD R18, RZ, -R18 ;  /* 0x80000012ff127221 */ /* 0x000fc60000000000 */
[----:B------:R-:W-:Y:S01]  /*1c90*/  FMUL R59, R59, 1.4426950216293334961 ;  /* 0x3fb8aa3b3b3b7820 */ /* 0x000fe20000400000 */
[----:B------:R-:W-:-:S03]  /*1ca0*/  FMUL R18, R18, 1.4426950216293334961 ;  /* 0x3fb8aa3b12127820 */ /* 0x000fc60000400000 */
[----:B------:R-:W-:Y:S01]  /*1cb0*/  @!P4 FMUL R58, R58, 0.5 ;  /* 0x3f0000003a3ac820 */ /* 0x000fe20000400000 */
[----:B------:R-:W-:-:S03]  /*1cc0*/  FSETP.GEU.AND P5, PT, R59, -126, PT ;  /* 0xc2fc00003b00780b */ /* 0x000fc60003fae000 */
[----:B------:R-:W-:Y:S01]  /*1cd0*/  @!P1 FMUL R6, R6, 0.5 ;  /* 0x3f00000006069820 */ /* 0x000fe20000400000 */
[----:B------:R-:W0:Y:S01]  /*1ce0*/  MUFU.EX2 R116, R58 ;  /* 0x0000003a00747308 */ /* 0x000e220000000800 */
[----:B------:R-:W-:Y:S01]  /*1cf0*/  FSETP.GEU.AND P6, PT, R18, -126, PT ;  /* 0xc2fc00001200780b */ /* 0x000fe20003fce000 */
[----:B------:R-:W-:Y:S01]  /*1d00*/  FADD R17, RZ, -R17 ;  /* 0x80000011ff117221 */ /* 0x000fe20000000000 */
[----:B------:R-:W-:-:S05]  /*1d10*/  FADD R19, RZ, -R19 ;  /* 0x80000013ff137221 */ /* 0x000fca0000000000 */
[----:B------:R-:W1:Y:S01]  /*1d20*/  MUFU.EX2 R6, R6 ;  /* 0x0000000600067308 */ /* 0x000e620000000800 */
[----:B------:R-:W-:Y:S01]  /*1d30*/  FMUL R17, R17, 1.4426950216293334961 ;  /* 0x3fb8aa3b11117820 */ /* 0x000fe20000400000 */
[----:B------:R-:W-:Y:S01]  /*1d40*/  FMUL R19, R19, 1.4426950216293334961 ;  /* 0x3fb8aa3b13137820 */ /* 0x000fe20000400000 */
[----:B------:R-:W-:-:S03]  /*1d50*/  @!P5 FMUL R59, R59, 0.5 ;  /* 0x3f0000003b3bd820 */ /* 0x000fc60000400000 */
[----:B------:R-:W-:Y:S01]  /*1d60*/  FSETP.GEU.AND P3, PT, R17, -126, PT ;  /* 0xc2fc00001100780b */ /* 0x000fe20003f6e000 */
[----:B------:R-:W-:Y:S01]  /*1d70*/  @!P6 FMUL R18, R18, 0.5 ;  /* 0x3f0000001212e820 */ /* 0x000fe20000400000 */
[----:B------:R-:W-:Y:S01]  /*1d80*/  FSETP.GEU.AND P2, PT, R19, -126, PT ;  /* 0xc2fc00001300780b */ /* 0x000fe20003f4e000 */
[----:B0-----:R-:W-:Y:S01]  /*1d90*/  @!P4 FMUL R116, R116, R116 ;  /* 0x000000747474c220 */ /* 0x001fe20000400000 */
[----:B------:R-:W0:Y:S01]  /*1da0*/  MUFU.EX2 R121, R59 ;  /* 0x0000003b00797308 */ /* 0x000e220000000800 */
[----:B------:R-:W-:Y:S02]  /*1db0*/  FADD R91, RZ, -R62 ;  /* 0x8000003eff5b7221 */ /* 0x000fe40000000000 */
[----:B------:R-:W-:Y:S01]  /*1dc0*/  FADD R116, R116, 1 ;  /* 0x3f80000074747421 */ /* 0x000fe20000000000 */
[----:B-1----:R-:W-:-:S04]  /*1dd0*/  @!P1 FMUL R6, R6, R6 ;  /* 0x0000000606069220 */ /* 0x002fc80000400000 */
[----:B------:R-:W1:Y:S01]  /*1de0*/  MUFU.EX2 R18, R18 ;  /* 0x0000001200127308 */ /* 0x000e620000000800 */
[----:B------:R-:W-:Y:S01]  /*1df0*/  FADD R62, R6, 1 ;  /* 0x3f800000063e7421 */ /* 0x000fe20000000000 */
[----:B------:R-:W-:Y:S01]  /*1e00*/  FADD R13, R13, R12 ;  /* 0x0000000c0d0d7221 */ /* 0x000fe20000000000 */
[----:B------:R-:W-:Y:S01]  /*1e10*/  FADD R12, RZ, -R60 ;  /* 0x8000003cff0c7221 */ /* 0x000fe20000000000 */
[----:B------:R-:W-:Y:S01]  /*1e20*/  FSETP.GT.AND P4, PT, R116, 8.50705917302346158658e+37, PT ;  /* 0x7e8000007400780b */ /* 0x000fe20003f84000 */
[----:B------:R-:W-:Y:S01]  /*1e30*/  @!P3 FMUL R17, R17, 0.5 ;  /* 0x3f0000001111b820 */ /* 0x000fe20000400000 */
[----:B------:R-:W-:Y:S01]  /*1e40*/  @!P2 FMUL R19, R19, 0.5 ;  /* 0x3f0000001313a820 */ /* 0x000fe20000400000 */
[----:B------:R-:W-:Y:S01]  /*1e50*/  FSETP.GT.AND P1, PT, R62, 8.50705917302346158658e+37, PT ;  /* 0x7e8000003e00780b */ /* 0x000fe20003f24000 */
[----:B------:R-:W-:Y:S01]  /*1e60*/  FMUL R58, R12, 1.4426950216293334961 ;  /* 0x3fb8aa3b0c3a7820 */ /* 0x000fe20000400000 */
[----:B------:R2:W4:Y:S01]  /*1e70*/  MUFU.EX2 R60, R17 ;  /* 0x00000011003c7308 */ /* 0x0005220000000800 */
[----:B------:R-:W-:Y:S01]  /*1e80*/  FADD R61, RZ, -R61 ;  /* 0x8000003dff3d7221 */ /* 0x000fe20000000000 */
[----:B------:R-:W-:Y:S01]  /*1e90*/  FADD R63, RZ, -R63 ;  /* 0x8000003fff3f7221 */ /* 0x000fe20000000000 */
[----:B0-----:R-:W-:Y:S01]  /*1ea0*/  @!P5 FMUL R121, R121, R121 ;  /* 0x000000797979d220 */ /* 0x001fe20000400000 */
[----:B------:R-:W-:Y:S01]  /*1eb0*/  FSETP.GEU.AND P5, PT, R58, -126, PT ;  /* 0xc2fc00003a00780b */ /* 0x000fe20003fae000 */
[----:B------:R-:W-:-:S03]  /*1ec0*/  FMUL R61, R61, 1.4426950216293334961 ;  /* 0x3fb8aa3b3d3d7820 */ /* 0x000fc60000400000 */
[----:B------:R0:W5:Y:S01]  /*1ed0*/  MUFU.EX2 R59, R19 ;  /* 0x00000013003b7308 */ /* 0x0001620000000800 */
[----:B-1----:R-:W-:Y:S01]  /*1ee0*/  @!P6 FMUL R18, R18, R18 ;  /* 0x000000121212e220 */ /* 0x002fe20000400000 */
[----:B--2---:R-:W-:Y:S01]  /*1ef0*/  FMUL R17, R63, 1.4426950216293334961 ;  /* 0x3fb8aa3b3f117820 */ /* 0x004fe20000400000 */
[----:B------:R-:W-:Y:S01]  /*1f00*/  @P4 FMUL R116, R116, 0.25 ;  /* 0x3e80000074744820 */ /* 0x000fe20000400000 */
[----:B------:R-:W-:Y:S01]  /*1f10*/  FSEL R6, R4, 1, P4 ;  /* 0x3f80000004067808 */ /* 0x000fe20002000000 */
[----:B------:R-:W-:Y:S01]  /*1f20*/  @P1 FMUL R62, R62, 0.25 ;  /* 0x3e8000003e3e1820 */ /* 0x000fe20000400000 */
[----:B------:R-:W-:Y:S01]  /*1f30*/  FSETP.GEU.AND P4, PT, R61, -126, PT ;  /* 0xc2fc00003d00780b */ /* 0x000fe20003f8e000 */
[----:B0-----:R-:W-:Y:S01]  /*1f40*/  FADD R19, R18, 1 ;  /* 0x3f80000012137421 */ /* 0x001fe20000000000 */
[----:B------:R-:W-:Y:S01]  /*1f50*/  FSEL R18, R4, 1, P1 ;  /* 0x3f80000004127808 */ /* 0x000fe20000800000 */
[----:B------:R-:W-:Y:S01]  /*1f60*/  FMUL R91, R91, 1.4426950216293334961 ;  /* 0x3fb8aa3b5b5b7820 */ /* 0x000fe20000400000 */
[----:B------:R-:W-:Y:S01]  /*1f70*/  FSETP.GEU.AND P1, PT, R17, -126, PT ;  /* 0xc2fc00001100780b */ /* 0x000fe20003f2e000 */
[----:B----4-:R-:W-:Y:S01]  /*1f80*/  @!P3 FMUL R60, R60, R60 ;  /* 0x0000003c3c3cb220 */ /* 0x010fe20000400000 */
[----:B------:R-:W-:Y:S01]  /*1f90*/  @!P5 FMUL R58, R58, 0.5 ;  /* 0x3f0000003a3ad820 */ /* 0x000fe20000400000 */
[----:B-----5:R-:W-:Y:S01]  /*1fa0*/  @!P2 FMUL R59, R59, R59 ;  /* 0x0000003b3b3ba220 */ /* 0x020fe20000400000 */
[----:B------:R-:W-:Y:S01]  /*1fb0*/  FSETP.GEU.AND P2, PT, R91, -126, PT ;  /* 0xc2fc00005b00780b */ /* 0x000fe20003f4e000 */
[----:B------:R-:W-:Y:S01]  /*1fc0*/  FADD R60, R60, 1 ;  /* 0x3f8000003c3c7421 */ /* 0x000fe20000000000 */
[----:B---3--:R-:W-:-:S03]  /*1fd0*/  FADD R66, RZ, -R66 ;  /* 0x80000042ff427221 */ /* 0x008fc60000000000 */
[----:B------:R-:W-:Y:S01]  /*1fe0*/  @!P4 FMUL R61, R61, 0.5 ;  /* 0x3f0000003d3dc820 */ /* 0x000fe20000400000 */
[----:B------:R-:W0:Y:S01]  /*1ff0*/  MUFU.EX2 R58, R58 ;  /* 0x0000003a003a7308 */ /* 0x000e220000000800 */
[----:B------:R-:W-:Y:S01]  /*2000*/  FADD R120, R125, R10 ;  /* 0x0000000a7d787221 */ /* 0x000fe20000000000 */
[----:B------:R-:W-:Y:S01]  /*2010*/  FSETP.GT.AND P6, PT, R60, 8.50705917302346158658e+37, PT ;  /* 0x7e8000003c00780b */ /* 0x000fe20003fc4000 */
[----:B------:R-:W-:Y:S01]  /*2020*/  @!P1 FMUL R17, R17, 0.5 ;  /* 0x3f00000011119820 */ /* 0x000fe20000400000 */
[----:B------:R-:W-:-:S04]  /*2030*/  FMUL R63, R66, 1.4426950216293334961 ;  /* 0x3fb8aa3b423f7820 */ /* 0x000fc80000400000 */
[----:B------:R-:W1:Y:S01]  /*2040*/  MUFU.EX2 R61, R61 ;  /* 0x0000003d003d7308 */ /* 0x000e620000000800 */
[----:B------:R-:W-:Y:S01]  /*2050*/  @!P2 FMUL R91, R91, 0.5 ;  /* 0x3f0000005b5ba820 */ /* 0x000fe20000400000 */
[----:B------:R-:W-:-:S06]  /*2060*/  FADD R121, R121, 1 ;  /* 0x3f80000079797421 */ /* 0x000fcc0000000000 */
[----:B------:R2:W-:Y:S01]  /*2070*/  MUFU.EX2 R66, R17 ;  /* 0x0000001100427308 */ /* 0x0005e20000000800 */
[----:B------:R-:W-:Y:S01]  /*2080*/  FADD R59, R59, 1 ;  /* 0x3f8000003b3b7421 */ /* 0x000fe20000000000 */
[----:B--2---:R-:W-:-:S06]  /*2090*/  FADD R17, R120, -R7 ;  /* 0x8000000778117221 */ /* 0x004fcc0000000000 */
[----:B------:R-:W2:Y:S01]  /*20a0*/  MUFU.EX2 R91, R91 ;  /* 0x0000005b005b7308 */ /* 0x000ea20000000800 */
[----:B------:R-:W-:Y:S01]  /*20b0*/  FMUL R17, R17, R90 ;  /* 0x0000005a11117220 */ /* 0x000fe20000400000 */
[----:B------:R-:W-:Y:S01]  /*20c0*/  FSETP.GT.AND P3, PT, R121, 8.50705917302346158658e+37, PT ;  /* 0x7e8000007900780b */ /* 0x000fe20003f64000 */
[----:B------:R-:W-:Y:S01]  /*20d0*/  @P6 FMUL R60, R60, 0.25 ;  /* 0x3e8000003c3c6820 */ /* 0x000fe20000400000 */
[----:B0-----:R-:W-:Y:S01]  /*20e0*/  @!P5 FMUL R58, R58, R58 ;  /* 0x0000003a3a3ad220 */ /* 0x001fe20000400000 */
[----:B------:R-:W-:Y:S01]  /*20f0*/  FFMA R17, R17, R11, R8 ;  /* 0x0000000b11117223 */ /* 0x000fe20000000008 */
[----:B------:R-:W-:Y:S02]  /*2100*/  FSEL R12, R4, 1, P6 ;  /* 0x3f800000040c7808 */ /* 0x000fe40003000000 */
[----:B------:R-:W-:Y:S01]  /*2110*/  FSETP.GT.AND P6, PT, R59, 8.50705917302346158658e+37, PT ;  /* 0x7e8000003b00780b */ /* 0x000fe20003fc4000 */
[----:B------:R-:W-:Y:S01]  /*2120*/  FADD R17, R88, R17 ;  /* 0x0000001158117221 */ /* 0x000fe20000000000 */
[----:B------:R-:W-:Y:S01]  /*2130*/  FADD R120, R58, 1 ;  /* 0x3f8000003a787421 */ /* 0x000fe20000000000 */
[--C-:B------:R-:W-:Y:S01]  /*2140*/  FADD R88, R123, R10.reuse ;  /* 0x0000000a7b587221 */ /* 0x100fe20000000000 */
[----:B------:R-:W-:Y:S01]  /*2150*/  FADD R118, R118, R10 ;  /* 0x0000000a76767221 */ /* 0x000fe20000000000 */
[----:B------:R-:W-:Y:S01]  /*2160*/  FADD R64, RZ, -R64 ;  /* 0x80000040ff407221 */ /* 0x000fe20000000000 */
[----:B------:R-:W-:Y:S01]  /*2170*/  LDS R123, [R57+0x8] ;  /* 0x00000800397b7984 */ /* 0x000fe20000000800 */
[----:B------:R-:W0:Y:S01]  /*2180*/  MUFU.RCP R60, R60 ;  /* 0x0000003c003c7308 */ /* 0x000e220000001000 */
[----:B-1----:R-:W-:Y:S01]  /*2190*/  @!P4 FMUL R61, R61, R61 ;  /* 0x0000003d3d3dc220 */ /* 0x002fe20000400000 */
[----:B------:R-:W-:Y:S01]  /*21a0*/  FADD R65, RZ, -R65 ;  /* 0x80000041ff417221 */ /* 0x000fe20000000000 */
[----:B------:R-:W1:Y:S01]  /*21b0*/  LDS R10, [R57+0xc] ;  /* 0x00000c00390a7984 */ /* 0x000e620000000800 */
[----:B------:R-:W-:Y:S01]  /*21c0*/  FSETP.GT.AND P4, PT, R120, 8.50705917302346158658e+37, PT ;  /* 0x7e8000007800780b */ /* 0x000fe20003f84000 */
[----:B------:R-:W-:Y:S01]  /*21d0*/  BAR.SYNC.DEFER_BLOCKING 0x0 ;  /* 0x0000000000007b1d */ /* 0x000fe20000010000 */
[----:B------:R-:W-:Y:S01]  /*21e0*/  FMUL R122, R64, 1.4426950216293334961 ;  /* 0x3fb8aa3b407a7820 */ /* 0x000fe20000400000 */
[----:B------:R-:W-:-:S04]  /*21f0*/  FMUL R64, R65, 1.4426950216293334961 ;  /* 0x3fb8aa3b41407820 */ /* 0x000fc80000400000 */
[----:B------:R3:W-:Y:S01]  /*2200*/  MUFU.RCP R125, R116 ;  /* 0x00000074007d7308 */ /* 0x0007e20000001000 */
[----:B------:R-:W-:Y:S01]  /*2210*/  @P3 FMUL R121, R121, 0.25 ;  /* 0x3e80000079793820 */ /* 0x000fe20000400000 */
[----:B------:R-:W-:Y:S01]  /*2220*/  FSEL R16, R4, 1, P3 ;  /* 0x3f80000004107808 */ /* 0x000fe20001800000 */
[----:B--2---:R-:W-:Y:S01]  /*2230*/  @!P2 FMUL R91, R91, R91 ;  /* 0x0000005b5b5ba220 */ /* 0x004fe20000400000 */
[----:B------:R-:W-:Y:S01]  /*2240*/  FSETP.GT.AND P3, PT, R19, 8.50705917302346158658e+37, PT ;  /* 0x7e8000001300780b */ /* 0x000fe20003f64000 */
[----:B------:R-:W-:Y:S01]  /*2250*/  @!P1 FMUL R66, R66, R66 ;  /* 0x0000004242429220 */ /* 0x000fe20000400000 */
[----:B---3--:R-:W-:Y:S01]  /*2260*/  FADD R116, R61, 1 ;  /* 0x3f8000003d747421 */ /* 0x008fe20000000000 */
[----:B------:R-:W-:Y:S01]  /*2270*/  @P6 FMUL R59, R59, 0.25 ;  /* 0x3e8000003b3b6820 */ /* 0x000fe20000400000 */
[----:B------:R-:W-:Y:S02]  /*2280*/  FSEL R108, R4, 1, P6 ;  /* 0x3f800000046c7808 */ /* 0x000fe40003000000 */
[----:B------:R-:W-:-:S02]  /*2290*/  FSETP.GEU.AND P6, PT, R64, -126, PT ;  /* 0xc2fc00004000780b */ /* 0x000fc40003fce000 */
[----:B------:R-:W-:Y:S01]  /*22a0*/  FSETP.GT.AND P2, PT, R116, 8.50705917302346158658e+37, PT ;  /* 0x7e8000007400780b */ /* 0x000fe20003f44000 */
[----:B------:R-:W-:Y:S01]  /*22b0*/  FADD R66, R66, 1 ;  /* 0x3f80000042427421 */ /* 0x000fe20000000000 */
[----:B0-----:R-:W-:Y:S01]  /*22c0*/  FMUL R60, R60, R12 ;  /* 0x0000000c3c3c7220 */ /* 0x001fe20000400000 */
[----:B------:R-:W-:Y:S01]  /*22d0*/  @P4 FMUL R120, R120, 0.25 ;  /* 0x3e80000078784820 */ /* 0x000fe20000400000 */
[----:B------:R-:W-:Y:S01]  /*22e0*/  FSEL R12, R4, 1, P4 ;  /* 0x3f800000040c7808 */ /* 0x000fe20002000000 */
[----:B------:R-:W0:Y:S01]  /*22f0*/  MUFU.RCP R121, R121 ;  /* 0x0000007900797308 */ /* 0x000e220000001000 */
[----:B------:R-:W-:Y:S01]  /*2300*/  FSETP.GT.AND P4, PT, R66, 8.50705917302346158658e+37, PT ;  /* 0x7e8000004200780b */ /* 0x000fe20003f84000 */
[----:B------:R-:W-:Y:S01]  /*2310*/  @P3 FMUL R19, R19, 0.25 ;  /* 0x3e80000013133820 */ /* 0x000fe20000400000 */
[----:B------:R-:W-:Y:S03]  /*2320*/  STS [R114], R110 ;  /* 0x0000006e72007388 */ /* 0x000fe60000000800 */
[----:B------:R-:W-:-:S02]  /*2330*/  @!P6 FMUL R64, R64, 0.5 ;  /* 0x3f0000004040e820 */ /* 0x000fc40000400000 */
[----:B------:R-:W-:Y:S01]  /*2340*/  @P2 FMUL R116, R116, 0.25 ;  /* 0x3e80000074742820 */ /* 0x000fe20000400000 */
[----:B------:R2:W-:Y:S01]  /*2350*/  STS [R114+0x404], R111 ;  /* 0x0004046f72007388 */ /* 0x0005e20000000800 */
[----:B------:R-:W-:Y:S03]  /*2360*/  MUFU.RCP R58, R19 ;  /* 0x00000013003a7308 */ /* 0x000fe60000001000 */
[----:B------:R-:W-:Y:S04]  /*2370*/  STS [R114+0x808], R112 ;  /* 0x0008087072007388 */ /* 0x000fe80000000800 */
[----:B------:R-:W-:Y:S01]  /*2380*/  STS [R114+0xc0c], R117 ;  /* 0x000c0c7572007388 */ /* 0x000fe20000000800 */
[----:B------:R-:W3:Y:S01]  /*2390*/  MUFU.RCP R19, R120 ;  /* 0x0000007800137308 */ /* 0x000ee20000001000 */
[----:B------:R-:W-:Y:S01]  /*23a0*/  @P4 FMUL R66, R66, 0.25 ;  /* 0x3e80000042424820 */ /* 0x000fe20000400000 */
[----:B0-----:R-:W-:-:S06]  /*23b0*/  FMUL R121, R121, R16 ;  /* 0x0000001079797220 */ /* 0x001fcc0000400000 */
[----:B------:R-:W0:Y:S08]  /*23c0*/  MUFU.RCP R116, R116 ;  /* 0x0000007400747308 */ /* 0x000e300000001000 */
[----:B------:R-:W4:Y:S01]  /*23d0*/  MUFU.EX2 R64, R64 ;  /* 0x0000004000407308 */ /* 0x000f220000000800 */
[----:B--2---:R-:W-:-:S07]  /*23e0*/  FSEL R111, R4, 1, P2 ;  /* 0x3f800000046f7808 */ /* 0x004fce0001000000 */
[----:B------:R-:W2:Y:S08]  /*23f0*/  MUFU.RCP R62, R62 ;  /* 0x0000003e003e7308 */ /* 0x000eb00000001000 */
[----:B------:R-:W5:Y:S01]  /*2400*/  MUFU.RCP R16, R66 ;  /* 0x0000004200107308 */ /* 0x000f620000001000 */
[----:B------:R-:W-:Y:S01]  /*2410*/  BAR.SYNC.DEFER_BLOCKING 0x0 ;  /* 0x0000000000007b1d */ /* 0x000fe20000010000 */
[----:B---3--:R-:W-:Y:S01]  /*2420*/  FMUL R19, R19, R12 ;  /* 0x0000000c13137220 */ /* 0x008fe20000400000 */
[----:B------:R-:W-:Y:S01]  /*2430*/  FSEL R109, R4, 1, P3 ;  /* 0x3f800000046d7808 */ /* 0x000fe20001800000 */
[----:B0-----:R-:W-:Y:S01]  /*2440*/  FMUL R12, R116, R111 ;  /* 0x0000006f740c7220 */ /* 0x001fe20000400000 */
[----:B----4-:R-:W-:Y:S01]  /*2450*/  @!P6 FMUL R64, R64, R64 ;  /* 0x000000404040e220 */ /* 0x010fe20000400000 */
[----:B------:R-:W-:Y:S01]  /*2460*/  FSEL R111, R4, 1, P4 ;  /* 0x3f800000046f7808 */ /* 0x000fe20002000000 */
[----:B------:R-:W-:Y:S01]  /*2470*/  FADD R110, R91, 1 ;  /* 0x3f8000005b6e7421 */ /* 0x000fe20000000000 */
[----:B------:R-:W-:Y:S01]  /*2480*/  FMUL R109, R58, R109 ;  /* 0x0000006d3a6d7220 */ /* 0x000fe20000400000 */
[----:B--2---:R-:W-:Y:S01]  /*2490*/  FMUL R61, R62, R18 ;  /* 0x000000123e3d7220 */ /* 0x004fe20000400000 */
[----:B------:R-:W-:Y:S01]  /*24a0*/  FADD R58, R64, 1 ;  /* 0x3f800000403a7421 */ /* 0x000fe20000000000 */
[----:B------:R-:W-:Y:S01]  /*24b0*/  FSETP.GEU.AND P3, PT, R122, -126, PT ;  /* 0xc2fc00007a00780b */ /* 0x000fe20003f6e000 */
[----:B-----5:R-:W-:Y:S01]  /*24c0*/  FMUL R16, R16, R111 ;  /* 0x0000006f10107220 */ /* 0x020fe20000400000 */
[----:B------:R-:W0:Y:S04]  /*24d0*/  LDS R62, [R113] ;  /* 0x00000000713e7984 */ /* 0x000e280000000800 */
[----:B------:R-:W2:Y:S04]  /*24e0*/  LDS R91, [R57+0x4] ;  /* 0x00000400395b7984 */ /* 0x000ea80000000800 */
[----:B------:R-:W3:Y:S04]  /*24f0*/  LDS R64, [R57+0x8] ;  /* 0x0000080039407984 */ /* 0x000ee80000000800 */
[----:B------:R-:W4:Y:S01]  /*2500*/  LDS R111, [R57+0xc] ;  /* 0x00000c00396f7984 */ /* 0x000f220000000800 */
[----:B------:R-:W-:Y:S01]  /*2510*/  BAR.SYNC.DEFER_BLOCKING 0x0 ;  /* 0x0000000000007b1d */ /* 0x000fe20000010000 */
[----:B------:R-:W-:Y:S01]  /*2520*/  FADD R67, RZ, -R67 ;  /* 0x80000043ff437221 */ /* 0x000fe20000000000 */
[----:B------:R-:W-:Y:S01]  /*2530*/  @!P3 FMUL R122, R122, 0.5 ;  /* 0x3f0000007a7ab820 */ /* 0x000fe20000400000 */
[----:B------:R-:W-:-:S02]  /*2540*/  FSETP.GEU.AND P5, PT, R63, -126, PT ;  /* 0xc2fc00003f00780b */ /* 0x000fc40003fae000 */
[----:B------:R-:W-:Y:S01]  /*2550*/  FMUL R67, R67, 1.4426950216293334961 ;  /* 0x3fb8aa3b43437820 */ /* 0x000fe20000400000 */
[----:B------:R-:W5:Y:S01]  /*2560*/  MUFU.EX2 R65, R122 ;  /* 0x0000007a00417308 */ /* 0x000f620000000800 */
[----:B------:R-:W-:-:S03]  /*2570*/  FSETP.GT.AND P1, PT, R110, 8.50705917302346158658e+37, PT ;  /* 0x7e8000006e00780b */ /* 0x000fc60003f24000 */
[----:B------:R-:W-:Y:S01]  /*2580*/  FSETP.GEU.AND P2, PT, R67, -126, PT ;  /* 0xc2fc00004300780b */ /* 0x000fe20003f4e000 */
[----:B------:R-:W-:-:S05]  /*2590*/  FMUL R6, R125, R6 ;  /* 0x000000067d067220 */ /* 0x000fca0000400000 */
[----:B------:R-:W-:Y:S01]  /*25a0*/  @!P5 FMUL R63, R63, 0.5 ;  /* 0x3f0000003f3fd820 */ /* 0x000fe20000400000 */
[----:B------:R-:W-:Y:S04]  /*25b0*/  STS [R114], R115 ;  /* 0x0000007372007388 */ /* 0x000fe80000000800 */
[----:B------:R-:W-:Y:S04]  /*25c0*/  STS [R114+0x404], R119 ;  /* 0x0004047772007388 */ /* 0x000fe80000000800 */
[----:B------:R-:W-:Y:S04]  /*25d0*/  STS [R114+0x808], R9 ;  /* 0x0008080972007388 */ /* 0x000fe80000000800 */
[----:B------:R0:W-:Y:S01]  /*25e0*/  STS [R114+0xc0c], R13 ;  /* 0x000c0c0d72007388 */ /* 0x0001e20000000800 */
[----:B------:R-:W-:Y:S01]  /*25f0*/  BAR.SYNC.DEFER_BLOCKING 0x0 ;  /* 0x0000000000007b1d */ /* 0x000fe20000010000 */
[----:B-----5:R-:W-:Y:S01]  /*2600*/  @!P3 FMUL R65, R65, R65 ;  /* 0x000000414141b220 */ /* 0x020fe20000400000 */
[----:B------:R-:W-:Y:S01]  /*2610*/  @!P2 FMUL R67, R67, 0.5 ;  /* 0x3f0000004343a820 */ /* 0x000fe20000400000 */
[----:B-1----:R-:W-:Y:S01]  /*2620*/  FFMA R55, R121, R55, R10 ;  /* 0x0000003779377223 */ /* 0x002fe2000000000a */
[----:B------:R-:W-:-:S02]  /*2630*/  @P1 FMUL R110, R110, 0.25 ;  /* 0x3e8000006e6e1820 */ /* 0x000fc40000400000 */
[----:B------:R-:W1:Y:S01]  /*2640*/  MUFU.EX2 R63, R63 ;  /* 0x0000003f003f7308 */ /* 0x000e620000000800 */
[----:B------:R-:W-:Y:S01]  /*2650*/  FADD R18, R65, 1 ;  /* 0x3f80000041127421 */ /* 0x000fe20000000000 */
[----:B------:R-:W-:Y:S01]  /*2660*/  FADD R10, RZ, -R56 ;  /* 0x80000038ff0a7221 */ /* 0x000fe20000000000 */
[----:B------:R-:W-:Y:S01]  /*2670*/  FFMA R54, R6, R54, R123 ;  /* 0x0000003606367223 */ /* 0x000fe2000000007b */
[----:B0-----:R-:W-:-:S04]  /*2680*/  FFMA R68, R61, R68, R62 ;  /* 0x000000443d447223 */ /* 0x001fc8000000003e */
[----:B------:R-:W0:Y:S01]  /*2690*/  MUFU.RCP R59, R59 ;  /* 0x0000003b003b7308 */ /* 0x000e220000001000 */
[----:B------:R-:W-:Y:S01]  /*26a0*/  FMUL R62, R10, 1.4426950216293334961 ;  /* 0x3fb8aa3b0a3e7820 */ /* 0x000fe20000400000 */
[----:B------:R-:W-:-:S06]  /*26b0*/  FADD R10, RZ, -R54 ;  /* 0x80000036ff0a7221 */ /* 0x000fcc0000000000 */
[----:B------:R-:W5:Y:S01]  /*26c0*/  MUFU.EX2 R65, R67 ;  /* 0x0000004300417308 */ /* 0x000f620000000800 */
[----:B--2---:R-:W-:Y:S01]  /*26d0*/  FFMA R69, R60, R69, R91 ;  /* 0x000000453c457223 */ /* 0x004fe2000000005b */
[----:B------:R-:W-:Y:S01]  /*26e0*/  FMUL R112, R10, 1.4426950216293334961 ;  /* 0x3fb8aa3b0a707820 */ /* 0x000fe20000400000 */
[----:B------:R-:W2:Y:S04]  /*26f0*/  LDS R66, [R113] ;  /* 0x0000000071427984 */ /* 0x000ea80000000800 */
[----:B------:R-:W-:Y:S01]  /*2700*/  LDS R9, [R57+0xc] ;  /* 0x00000c0039097984 */ /* 0x000fe20000000800 */
[----:B------:R-:W3:Y:S01]  /*2710*/  MUFU.RCP R110, R110 ;  /* 0x0000006e006e7308 */ /* 0x000ee20000001000 */
[----:B-1----:R-:W-:Y:S02]  /*2720*/  @!P5 FMUL R63, R63, R63 ;  /* 0x0000003f3f3fd220 */ /* 0x002fe40000400000 */
[----:B------:R-:W1:Y:S04]  /*2730*/  LDS R91, [R57+0x4] ;  /* 0x00000400395b7984 */ /* 0x000e680000000800 */
[----:B------:R-:W1:Y:S01]  /*2740*/  LDS R10, [R57+0x8] ;  /* 0x00000800390a7984 */ /* 0x000e620000000800 */
[----:B0-----:R-:W-:Y:S01]  /*2750*/  FMUL R108, R59, R108 ;  /* 0x0000006c3b6c7220 */ /* 0x001fe20000400000 */
[----:B------:R-:W-:Y:S01]  /*2760*/  BAR.SYNC.DEFER_BLOCKING 0x0 ;  /* 0x0000000000007b1d */ /* 0x000fe20000010000 */
[----:B------:R-:W-:Y:S01]  /*2770*/  FSEL R59, R4, 1, P1 ;  /* 0x3f800000043b7808 */ /* 0x000fe20000800000 */
[----:B-----5:R-:W-:Y:S01]  /*2780*/  @!P2 FMUL R65, R65, R65 ;  /* 0x000000414141a220 */ /* 0x020fe20000400000 */
[----:B------:R-:W-:Y:S01]  /*2790*/  FADD R63, R63, 1 ;  /* 0x3f8000003f3f7421 */ /* 0x000fe20000000000 */
[----:B------:R-:W-:Y:S01]  /*27a0*/  FSETP.GEU.AND P6, PT, R62, -126, PT ;  /* 0xc2fc00003e00780b */ /* 0x000fe20003fce000 */
[----:B------:R-:W-:Y:S01]  /*27b0*/  FADD R67, R88, -R7 ;  /* 0x8000000758437221 */ /* 0x000fe20000000000 */
[----:B------:R-:W-:Y:S01]  /*27c0*/  FADD R60, RZ, -R53 ;  /* 0x80000035ff3c7221 */ /* 0x000fe20000000000 */
[----:B------:R-:W-:Y:S01]  /*27d0*/  FADD R7, R118, -R7 ;  /* 0x8000000776077221 */ /* 0x000fe20000000000 */
[----:B------:R-:W-:Y:S01]  /*27e0*/  FADD R6, R65, 1 ;  /* 0x3f80000041067421 */ /* 0x000fe20000000000 */
[----:B---3--:R-:W-:Y:S01]  /*27f0*/  FMUL R59, R110, R59 ;  /* 0x0000003b6e3b7220 */ /* 0x008fe20000400000 */
[----:B------:R-:W-:Y:S01]  /*2800*/  FSETP.GT.AND P4, PT, R58, 8.50705917302346158658e+37, PT ;  /* 0x7e8000003a00780b */ /* 0x000fe20003f84000 */
[----:B------:R-:W-:Y:S01]  /*2810*/  FMUL R110, R60, 1.4426950216293334961 ;  /* 0x3fb8aa3b3c6e7820 */ /* 0x000fe20000400000 */
[----:B------:R-:W-:Y:S01]  /*2820*/  FSETP.GT.AND P1, PT, R63, 8.50705917302346158658e+37, PT ;  /* 0x7e8000003f00780b */ /* 0x000fe20003f24000 */
[----:B------:R-:W-:Y:S01]  /*2830*/  FFMA R70, R109, R70, R64 ;  /* 0x000000466d467223 */ /* 0x000fe20000000040 */
[-C--:B------:R-:W-:Y:S01]  /*2840*/  FMUL R109, R67, R90.reuse ;  /* 0x0000005a436d7220 */ /* 0x080fe20000400000 */
[----:B------:R-:W-:Y:S01]  /*2850*/  FMUL R7, R7, R90 ;  /* 0x0000005a07077220 */ /* 0x000fe20000400000 */
[----:B------:R-:W-:-:S02]  /*2860*/  FSETP.GT.AND P2, PT, R6, 8.50705917302346158658e+37, PT ;  /* 0x7e8000000600780b */ /* 0x000fc40003f44000 */
[----:B------:R-:W-:Y:S01]  /*2870*/  FSETP.GT.AND P3, PT, R18, 8.50705917302346158658e+37, PT ;  /* 0x7e8000001200780b */ /* 0x000fe20003f64000 */
[-CC-:B------:R-:W-:Y:S01]  /*2880*/  FFMA R90, R109, R11.reuse, R8.reuse ;  /* 0x0000000b6d5a7223 */ /* 0x180fe20000000008 */
[----:B------:R-:W-:Y:S01]  /*2890*/  FSETP.GEU.AND P5, PT, R110, -126, PT ;  /* 0xc2fc00006e00780b */ /* 0x000fe20003fae000 */
[----:B------:R-:W-:Y:S01]  /*28a0*/  FFMA R7, R7, R11, R8 ;  /* 0x0000000b07077223 */ /* 0x000fe20000000008 */
[----:B------:R-:W-:Y:S01]  /*28b0*/  @!P6 FMUL R62, R62, 0.5 ;  /* 0x3f0000003e3ee820 */ /* 0x000fe20000400000 */
[----:B------:R-:W-:Y:S01]  /*28c0*/  FADD R15, R15, R90 ;  /* 0x0000005a0f0f7221 */ /* 0x000fe20000000000 */
[----:B------:R-:W-:Y:S01]  /*28d0*/  FADD R88, RZ, -R55 ;  /* 0x80000037ff587221 */ /* 0x000fe20000000000 */
[----:B------:R-:W-:Y:S01]  /*28e0*/  FADD R109, R14, R7 ;  /* 0x000000070e6d7221 */ /* 0x000fe20000000000 */
[----:B------:R-:W-:Y:S01]  /*28f0*/  @P4 FMUL R58, R58, 0.25 ;  /* 0x3e8000003a3a4820 */ /* 0x000fe20000400000 */
[----:B------:R-:W-:Y:S01]  /*2900*/  FSEL R65, R4, 1, P4 ;  /* 0x3f80000004417808 */ /* 0x000fe20002000000 */
[----:B------:R-:W-:Y:S01]  /*2910*/  @P1 FMUL R63, R63, 0.25 ;  /* 0x3e8000003f3f1820 */ /* 0x000fe20000400000 */
[----:B------:R-:W-:Y:S01]  /*2920*/  FSETP.GEU.AND P4, PT, R112, -126, PT ;  /* 0xc2fc00007000780b */ /* 0x000fe20003f8e000 */
[----:B------:R-:W-:Y:S01]  /*2930*/  FMUL R88, R88, 1.4426950216293334961 ;  /* 0x3fb8aa3b58587820 */ /* 0x000fe20000400000 */
[----:B------:R-:W0:Y:S01]  /*2940*/  MUFU.EX2 R62, R62 ;  /* 0x0000003e003e7308 */ /* 0x000e220000000800 */
[----:B------:R-:W-:Y:S01]  /*2950*/  FADD R13, RZ, -R68 ;  /* 0x80000044ff0d7221 */ /* 0x000fe20000000000 */
[----:B------:R-:W-:Y:S01]  /*2960*/  STS [R114], R89 ;  /* 0x0000005972007388 */ /* 0x000fe20000000800 */
[----:B------:R-:W-:-:S03]  /*2970*/  @P2 FMUL R6, R6, 0.25 ;  /* 0x3e80000006062820 */ /* 0x000fc60000400000 */
[----:B------:R-:W-:Y:S04]  /*2980*/  STS [R114+0x404], R17 ;  /* 0x0004041172007388 */ /* 0x000fe80000000800 */
[----:B------:R3:W-:Y:S01]  /*2990*/  STS [R114+0x808], R15 ;  /* 0x0008080f72007388 */ /* 0x0007e20000000800 */
[----:B------:R5:W-:Y:S03]  /*29a0*/  MUFU.RCP R60, R63 ;  /* 0x0000003f003c7308 */ /* 0x000be60000001000 */
[----:B------:R-:W-:Y:S01]  /*29b0*/  STS [R114+0xc0c], R109 ;  /* 0x000c0c6d72007388 */ /* 0x000fe20000000800 */
[----:B------:R-:W-:Y:S01]  /*29c0*/  @P3 FMUL R18, R18, 0.25 ;  /* 0x3e80000012123820 */ /* 0x000fe20000400000 */
[----:B------:R-:W-:Y:S01]  /*29d0*/  BAR.SYNC.DEFER_BLOCKING 0x0 ;  /* 0x0000000000007b1d */ /* 0x000fe20000010000 */
[----:B------:R-:W-:Y:S01]  /*29e0*/  @!P5 FMUL R110, R110, 0.5 ;  /* 0x3f0000006e6ed820 */ /* 0x000fe20000400000 */
[----:B-----5:R-:W-:Y:S01]  /*29f0*/  FSEL R63, R4, 1, P3 ;  /* 0x3f800000043f7808 */ /* 0x020fe20001800000 */
[----:B------:R-:W-:Y:S01]  /*2a00*/  FMUL R115, R13, 1.4426950216293334961 ;  /* 0x3fb8aa3b0d737820 */ /* 0x000fe20000400000 */
[----:B------:R-:W-:-:S02]  /*2a10*/  FSETP.GEU.AND P3, PT, R88, -126, PT ;  /* 0xc2fc00005800780b */ /* 0x000fc40003f6e000 */
[----:B------:R-:W-:Y:S01]  /*2a20*/  MUFU.RCP R61, R6 ;  /* 0x00000006003d7308 */ /* 0x000fe20000001000 */
[----:B------:R-:W-:Y:S02]  /*2a30*/  FSEL R67, R4, 1, P1 ;  /* 0x3f80000004437808 */ /* 0x000fe40000800000 */
[----:B------:R-:W-:Y:S01]  /*2a40*/  FSETP.GEU.AND P1, PT, R115, -126, PT ;  /* 0xc2fc00007300780b */ /* 0x000fe20003f2e000 */
[----:B------:R-:W-:-:S04]  /*2a50*/  @!P4 FMUL R112, R112, 0.5 ;  /* 0x3f0000007070c820 */ /* 0x000fc80000400000 */
[----:B------:R5:W1:Y:S01]  /*2a60*/  MUFU.EX2 R6, R110 ;  /* 0x0000006e00067308 */ /* 0x000a620000000800 */
[----:B0-----:R-:W-:Y:S01]  /*2a70*/  @!P6 FMUL R62, R62, R62 ;  /* 0x0000003e3e3ee220 */ /* 0x001fe20000400000 */
[----:B----4-:R-:W-:Y:S01]  /*2a80*/  FFMA R71, R108, R71, R111 ;  /* 0x000000476c477223 */ /* 0x010fe2000000006f */
[----:B------:R-:W-:Y:S01]  /*2a90*/  @!P3 FMUL R88, R88, 0.5 ;  /* 0x3f0000005858b820 */ /* 0x000fe20000400000 */
[----:B------:R-:W-:-:S04]  /*2aa0*/  FADD R108, RZ, -R70 ;  /* 0x80000046ff6c7221 */ /* 0x000fc80000000000 */
[----:B------:R-:W0:Y:S01]  /*2ab0*/  MUFU.EX2 R13, R112 ;  /* 0x00000070000d7308 */ /* 0x000e220000000800 */
[----:B-----5:R-:W-:Y:S01]  /*2ac0*/  FADD R110, R62, 1 ;  /* 0x3f8000003e6e7421 */ /* 0x020fe20000000000 */
[----:B------:R-:W-:Y:S01]  /*2ad0*/  @!P1 FMUL R115, R115, 0.5 ;  /* 0x3f00000073739820 */ /* 0x000fe20000400000 */
[----:B------:R-:W-:Y:S01]  /*2ae0*/  FADD R64, RZ, -R69 ;  /* 0x80000045ff407221 */ /* 0x000fe20000000000 */
[----:B------:R-:W-:Y:S01]  /*2af0*/  FMUL R108, R108, 1.4426950216293334961 ;  /* 0x3fb8aa3b6c6c7820 */ /* 0x000fe20000400000 */
[----:B------:R-:W4:Y:S01]  /*2b00*/  LDS R17, [R57+0x8] ;  /* 0x0000080039117984 */ /* 0x000f220000000800 */
[----:B-1----:R-:W-:Y:S02]  /*2b10*/  @!P5 FMUL R6, R6, R6 ;  /* 0x000000060606d220 */ /* 0x002fe40000400000 */
[----:B------:R-:W1:Y:S01]  /*2b20*/  MUFU.EX2 R88, R88 ;  /* 0x0000005800587308 */ /* 0x000e620000000800 */
[----:B------:R-:W-:Y:S01]  /*2b30*/  FSETP.GT.AND P5, PT, R110, 8.50705917302346158658e+37, PT ;  /* 0x7e8000006e00780b */ /* 0x000fe20003fa4000 */
[----:B------:R-:W-:Y:S01]  /*2b40*/  FMUL R116, R64, 1.4426950216293334961 ;  /* 0x3fb8aa3b40747820 */ /* 0x000fe20000400000 */
[----:B------:R-:W-:Y:S01]  /*2b50*/  FADD R8, RZ, -R71 ;  /* 0x80000047ff087221 */ /* 0x000fe20000000000 */
[----:B------:R-:W-:Y:S01]  /*2b60*/  FSETP.GEU.AND P6, PT, R108, -126, PT ;  /* 0xc2fc00006c00780b */ /* 0x000fe20003fce000 */
[----:B--2---:R-:W-:Y:S01]  /*2b70*/  FFMA R72, R19, R72, R66 ;  /* 0x0000004813487223 */ /* 0x004fe20000000042 */
[----:B------:R-:W-:Y:S01]  /*2b80*/  FFMA R73, R12, R73, R91 ;  /* 0x000000490c497223 */ /* 0x000fe2000000005b */
[----:B------:R-:W-:Y:S01]  /*2b90*/  FFMA R74, R59, R74, R10 ;  /* 0x0000004a3b4a7223 */ /* 0x000fe2000000000a */
[----:B------:R-:W2:Y:S01]  /*2ba0*/  MUFU.EX2 R11, R115 ;  /* 0x00000073000b7308 */ /* 0x000ea20000000800 */
[----:B------:R-:W-:Y:S01]  /*2bb0*/  FSEL R64, R4, 1, P2 ;  /* 0x3f80000004407808 */ /* 0x000fe20001000000 */
[----:B0-----:R-:W-:Y:S01]  /*2bc0*/  @!P4 FMUL R13, R13, R13 ;  /* 0x0000000d0d0dc220 */ /* 0x001fe20000400000 */
[----:B------:R-:W-:Y:S01]  /*2bd0*/  FSETP.GEU.AND P2, PT, R116, -126, PT ;  /* 0xc2fc00007400780b */ /* 0x000fe20003f4e000 */
[----:B------:R-:W-:Y:S01]  /*2be0*/  FMUL R8, R8, 1.4426950216293334961 ;  /* 0x3fb8aa3b08087820 */ /* 0x000fe20000400000 */
[----:B------:R-:W-:Y:S01]  /*2bf0*/  FADD R12, R6, 1 ;  /* 0x3f800000060c7421 */ /* 0x000fe20000000000 */
[----:B------:R-:W-:Y:S01]  /*2c00*/  FADD R10, RZ, -R72 ;  /* 0x80000048ff0a7221 */ /* 0x000fe20000000000 */
[----:B------:R-:W-:Y:S01]  /*2c10*/  FFMA R75, R16, R75, R9 ;  /* 0x0000004b104b7223 */ /* 0x000fe20000000009 */
[----:B------:R-:W-:Y:S01]  /*2c20*/  FADD R16, R13, 1 ;  /* 0x3f8000000d107421 */ /* 0x000fe20000000000 */
[----:B------:R-:W0:Y:S01]  /*2c30*/  LDS R113, [R113] ;  /* 0x0000000071717984 */ /* 0x000e220000000800 */
[----:B------:R-:W-:Y:S01]  /*2c40*/  @P5 FMUL R110, R110, 0.25 ;  /* 0x3e8000006e6e5820 */ /* 0x000fe20000400000 */
[----:B------:R-:W-:Y:S01]  /*2c50*/  FSEL R6, R4, 1, P5 ;  /* 0x3f80000004067808 */ /* 0x000fe20002800000 */
[----:B------:R-:W-:Y:S01]  /*2c60*/  FMUL R66, R10, 1.4426950216293334961 ;  /* 0x3fb8aa3b0a427820 */ /* 0x000fe20000400000 */
[----:B------:R-:W-:Y:S01]  /*2c70*/  FSETP.GEU.AND P4, PT, R8, -126, PT ;  /* 0xc2fc00000800780b */ /* 0x000fe20003f8e000 */
[----:B-1----:R-:W-:Y:S01]  /*2c80*/  @!P3 FMUL R88, R88, R88 ;  /* 0x000000585858b220 */ /* 0x002fe20000400000 */
[----:B------:R-:W-:Y:S01]  /*2c90*/  FSETP.GT.AND P5, PT, R12, 8.50705917302346158658e+37, PT ;  /* 0x7e8000000c00780b */ /* 0x000fe20003fa4000 */
[----:B--2---:R-:W-:Y:S01]  /*2ca0*/  @!P1 FMUL R11, R11, R11 ;  /* 0x0000000b0b0b9220 */ /* 0x004fe20000400000 */
[----:B------:R-:W-:Y:S01]  /*2cb0*/  FSETP.GT.AND P3, PT, R16, 8.50705917302346158658e+37, PT ;  /* 0x7e8000001000780b */ /* 0x000fe20003f64000 */
[----:B------:R-:W-:Y:S01]  /*2cc0*/  @!P6 FMUL R108, R108, 0.5 ;  /* 0x3f0000006c6ce820 */ /* 0x000fe20000400000 */
[----:B------:R-:W-:Y:S01]  /*2cd0*/  FSETP.GEU.AND P1, PT, R66, -126, PT ;  /* 0xc2fc00004200780b */ /* 0x000fe20003f2e000 */
[----:B------:R-:W-:Y:S01]  /*2ce0*/  @!P2 FMUL R116, R116, 0.5 ;  /* 0x3f0000007474a820 */ /* 0x000fe20000400000 */
[----:B------:R-:W-:Y:S01]  /*2cf0*/  FADD R14, R88, 1 ;  /* 0x3f800000580e7421 */ /* 0x000fe20000000000 */
[----:B------:R1:W2:Y:S01]  /*2d00*/  MUFU.EX2 R19, R108 ;  /* 0x0000006c00137308 */ /* 0x0002a20000000800 */
[----:B------:R-:W-:Y:S01]  /*2d10*/  LDS R90, [R57+0xc] ;  /* 0x00000c00395a7984 */ /* 0x000fe20000000800 */
[----:B------:R-:W-:Y:S01]  /*2d20*/  FADD R88, R11, 1 ;  /* 0x3f8000000b587421 */ /* 0x000fe20000000000 */
[----:B------:R-:W-:Y:S01]  /*2d30*/  FSEL R7, R4, 1, P5 ;  /* 0x3f80000004077808 */ /* 0x000fe20002800000 */
[----:B------:R-:W-:-:S02]  /*2d40*/  @!P4 FMUL R8, R8, 0.5 ;  /* 0x3f0000000808c820 */ /* 0x000fc40000400000 */
[----:B------:R-:W-:Y:S02]  /*2d50*/  @P5 FMUL R12, R12, 0.25 ;  /* 0x3e8000000c0c5820 */ /* 0x000fe40000400000 */
[----:B------:R-:W5:Y:S01]  /*2d60*/  MUFU.EX2 R62, R116 ;  /* 0x00000074003e7308 */ /* 0x000f620000000800 */
[----:B-1----:R1:W0:Y:S01]  /*2d70*/  LDS R108, [R57+0x4] ;  /* 0x00000400396c7984 */ /* 0x0022220000000800 */
[----:B------:R-:W-:Y:S01]  /*2d80*/  FSETP.GT.AND P5, PT, R14, 8.50705917302346158658e+37, PT ;  /* 0x7e8000000e00780b */ /* 0x000fe20003fa4000 */
[----:B------:R-:W-:Y:S01]  /*2d90*/  @P3 FMUL R16, R16, 0.25 ;  /* 0x3e80000010103820 */ /* 0x000fe20000400000 */
[----:B------:R-:W-:Y:S01]  /*2da0*/  FSEL R11, R4, 1, P3 ;  /* 0x3f800000040b7808 */ /* 0x000fe20001800000 */
[----:B------:R-:W-:Y:S01]  /*2db0*/  FADD R10, RZ, -R73 ;  /* 0x80000049ff0a7221 */ /* 0x000fe20000000000 */
[----:B------:R-:W-:Y:S02]  /*2dc0*/  FSETP.GT.AND P3, PT, R88, 8.50705917302346158658e+37, PT ;  /* 0x7e8000005800780b */ /* 0x000fe40003f64000 */
[----:B------:R-:W0:Y:S01]  /*2dd0*/  MUFU.RCP R58, R58 ;  /* 0x0000003a003a7308 */ /* 0x000e220000001000 */
[----:B------:R-:W-:Y:S01]  /*2de0*/  @!P1 FMUL R66, R66, 0.5 ;  /* 0x3f00000042429820 */ /* 0x000fe20000400000 */
[----:B------:R-:W-:Y:S01]  /*2df0*/  SHF.R.U32.HI R91, RZ, 0x6, R0 ;  /* 0x00000006ff5b7819 */ /* 0x000fe20000011600 */
[----:B---3--:R-:W-:Y:S01]  /*2e00*/  FMUL R15, R10, 1.4426950216293334961 ;  /* 0x3fb8aa3b0a0f7820 */ /* 0x008fe20000400000 */
[----:B------:R-:W-:-:S04]  /*2e10*/  SHF.L.U32 R13, R0, 0x6, RZ ;  /* 0x00000006000d7819 */ /* 0x000fc800000006ff */
[----:B------:R-:W3:Y:S01]  /*2e20*/  MUFU.EX2 R59, R8 ;  /* 0x00000008003b7308 */ /* 0x000ee20000000800 */
[----:B------:R-:W-:Y:S01]  /*2e30*/  FADD R10, RZ, -R74 ;  /* 0x8000004aff0a7221 */ /* 0x000fe20000000000 */
[----:B------:R-:W-:-:S06]  /*2e40*/  FMUL R60, R60, R67 ;  /* 0x000000433c3c7220 */ /* 0x000fcc0000400000 */
[----:B------:R-:W0:Y:S01]  /*2e50*/  MUFU.RCP R18, R18 ;  /* 0x0000001200127308 */ /* 0x000e220000001000 */
[----:B------:R-:W-:Y:S01]  /*2e60*/  LOP3.LUT R89, R13, 0xfc0, RZ, 0xc0, !PT ;  /* 0x00000fc00d597812 */ /* 0x000fe200078ec0ff */
[----:B--2---:R-:W-:Y:S01]  /*2e70*/  @!P6 FMUL R19, R19, R19 ;  /* 0x000000131313e220 */ /* 0x004fe20000400000 */
[----:B-1----:R-:W-:Y:S01]  /*2e80*/  FMUL R57, R10, 1.4426950216293334961 ;  /* 0x3fb8aa3b0a397820 */ /* 0x002fe20000400000 */
[----:B-----5:R-:W-:-:S04]  /*2e90*/  @!P2 FMUL R62, R62, R62 ;  /* 0x0000003e3e3ea220 */ /* 0x020fc80000400000 */
[----:B------:R1:W-:Y:S01]  /*2ea0*/  MUFU.RCP R8, R12 ;  /* 0x0000000c00087308 */ /* 0x0003e20000001000 */
[----:B------:R-:W-:Y:S01]  /*2eb0*/  @P5 FMUL R14, R14, 0.25 ;  /* 0x3e8000000e0e5820 */ /* 0x000fe20000400000 */
[----:B------:R-:W-:Y:S01]  /*2ec0*/  FSEL R13, R4, 1, P5 ;  /* 0x3f800000040d7808 */ /* 0x000fe20002800000 */
[----:B----4-:R-:W-:-:S05]  /*2ed0*/  FFMA R78, R60, R78, R17 ;  /* 0x0000004e3c4e7223 */ /* 0x010fca0000000011 */
[----:B------:R-:W2:Y:S01]  /*2ee0*/  MUFU.EX2 R66, R66 ;  /* 0x0000004200427308 */ /* 0x000ea20000000800 */
[----:B-1----:R-:W-:Y:S01]  /*2ef0*/  SGXT.U32 R12, R91, 0x2 ;  /* 0x000000025b0c781a */ /* 0x002fe20000000000 */
[----:B------:R-:W-:Y:S01]  /*2f00*/  FADD R60, R19, 1 ;  /* 0x3f800000133c7421 */ /* 0x000fe20000000000 */
[----:B------:R-:W-:Y:S01]  /*2f10*/  FSETP.GEU.AND P5, PT, R15, -126, PT ;  /* 0xc2fc00000f00780b */ /* 0x000fe20003fae000 */
[----:B------:R-:W-:Y:S01]  /*2f20*/  @P3 FMUL R88, R88, 0.25 ;  /* 0x3e80000058583820 */ /* 0x000fe20000400000 */
[----:B------:R-:W-:Y:S01]  /*2f30*/  LOP3.LUT R91, R89, R12, RZ, 0xfc, !PT ;  /* 0x0000000c595b7212 */ /* 0x000fe200078efcff */
[----:B0-----:R-:W-:Y:S01]  /*2f40*/  FMUL R65, R58, R65 ;  /* 0x000000413a417220 */ /* 0x001fe20000400000 */
[----:B------:R-:W-:Y:S01]  /*2f50*/  FSEL R12, R4, 1, P3 ;  /* 0x3f800000040c7808 */ /* 0x000fe20001800000 */
[----:B------:R-:W-:Y:S01]  /*2f60*/  FADD R58, R62, 1 ;  /* 0x3f8000003e3a7421 */ /* 0x000fe20000000000 */
[----:B------:R-:W-:Y:S01]  /*2f70*/  FSETP.GEU.AND P3, PT, R57, -126, PT ;  /* 0xc2fc00003900780b */ /* 0x000fe20003f6e000 */
[----:B---3--:R-:W-:Y:S01]  /*2f80*/  @!P4 FMUL R59, R59, R59 ;  /* 0x0000003b3b3bc220 */ /* 0x008fe20000400000 */
[----:B------:R-:W-:Y:S01]  /*2f90*/  FMUL R18, R18, R63 ;  /* 0x0000003f12127220 */ /* 0x000fe20000400000 */
[----:B------:R-:W-:-:S02]  /*2fa0*/  FSETP.GT.AND P4, PT, R60, 8.50705917302346158658e+37, PT ;  /* 0x7e8000003c00780b */ /* 0x000fc40003f84000 */
[----:B------:R-:W-:Y:S01]  /*2fb0*/  FSETP.GT.AND P6, PT, R58, 8.50705917302346158658e+37, PT ;  /* 0x7e8000003a00780b */ /* 0x000fe20003fc4000 */
[----:B------:R-:W-:Y:S01]  /*2fc0*/  FFMA R76, R18, R76, R113 ;  /* 0x0000004c124c7223 */ /* 0x000fe20000000071 */
[----:B--2---:R-:W-:Y:S01]  /*2fd0*/  @!P1 FMUL R66, R66, R66 ;  /* 0x0000004242429220 */ /* 0x004fe20000400000 */
[----:B------:R-:W-:Y:S01]  /*2fe0*/  FADD R10, RZ, -R75 ;  /* 0x8000004bff0a7221 */ /* 0x000fe20000000000 */
[----:B------:R-:W-:Y:S01]  /*2ff0*/  FADD R62, R59, 1 ;  /* 0x3f8000003b3e7421 */ /* 0x000fe20000000000 */
[----:B------:R-:W-:Y:S01]  /*3000*/  @!P5 FMUL R15, R15, 0.5 ;  /* 0x3f0000000f0fd820 */ /* 0x000fe20000400000 */
[----:B------:R-:W-:Y:S01]  /*3010*/  FADD R59, RZ, -R76 ;  /* 0x8000004cff3b7221 */ /* 0x000fe20000000000 */
[----:B------:R0:W-:Y:S01]  /*3020*/  MUFU.RCP R9, R110 ;  /* 0x0000006e00097308 */ /* 0x0001e20000001000 */
[----:B------:R-:W-:Y:S01]  /*3030*/  FADD R66, R66, 1 ;  /* 0x3f80000042427421 */ /* 0x000fe20000000000 */
[----:B------:R-:W-:Y:S01]  /*3040*/  @!P3 FMUL R57, R57, 0.5 ;  /* 0x3f0000003939b820 */ /* 0x000fe20000400000 */
[----:B------:R-:W-:Y:S01]  /*3050*/  FMUL R61, R61, R64 ;  /* 0x000000403d3d7220 */ /* 0x000fe20000400000 */
[----:B------:R-:W-:Y:S01]  /*3060*/  FMUL R64, R59, 1.4426950216293334961 ;  /* 0x3fb8aa3b3b407820 */ /* 0x000fe20000400000 */
[----:B------:R-:W-:Y:S01]  /*3070*/  @P4 FMUL R60, R60, 0.25 ;  /* 0x3e8000003c3c4820 */ /* 0x000fe20000400000 */
[----:B------:R-:W-:-:S02]  /*3080*/  FSEL R59, R4, 1, P4 ;  /* 0x3f800000043b7808 */ /* 0x000fc40002000000 */
[----:B0-----:R-:W-:Y:S01]  /*3090*/  IADD3 R110, R89, UR4, RZ ;  /* 0x00000004596e7c10 */ /* 0x001fe2000fffe0ff */
[----:B------:R-:W-:Y:S01]  /*30a0*/  FMUL R89, R10, 1.4426950216293334961 ;  /* 0x3fb8aa3b0a597820 */ /* 0x000fe20000400000 */
[----:B------:R-:W0:Y:S01]  /*30b0*/  MUFU.EX2 R15, R15 ;  /* 0x0000000f000f7308 */ /* 0x000e220000000800 */
[----:B------:R-:W-:Y:S01]  /*30c0*/  FSETP.GT.AND P4, PT, R66, 8.50705917302346158658e+37, PT ;  /* 0x7e8000004200780b */ /* 0x000fe20003f84000 */
[----:B------:R-:W-:Y:S01]  /*30d0*/  @P6 FMUL R58, R58, 0.25 ;  /* 0x3e8000003a3a6820 */ /* 0x000fe20000400000 */
[----:B------:R-:W-:Y:S01]  /*30e0*/  FFMA R77, R65, R77, R108 ;  /* 0x0000004d414d7223 */ /* 0x000fe2000000006c */
[----:B------:R-:W-:Y:S01]  /*30f0*/  FSETP.GEU.AND P2, PT, R89, -126, PT ;  /* 0xc2fc00005900780b */ /* 0x000fe20003f4e000 */
[----:B------:R-:W-:-:S03]  /*3100*/  FFMA R79, R61, R79, R90 ;  /* 0x0000004f3d4f7223 */ /* 0x000fc6000000005a */
[----:B------:R1:W-:Y:S01]  /*3110*/  MUFU.EX2 R18, R57 ;  /* 0x0000003900127308 */ /* 0x0003e20000000800 */
[----:B------:R-:W-:Y:S01]  /*3120*/  FADD R63, RZ, -R78 ;  /* 0x8000004eff3f7221 */ /* 0x000fe20000000000 */
[----:B------:R-:W-:Y:S01]  /*3130*/  FADD R61, RZ, -R77 ;  /* 0x8000004dff3d7221 */ /* 0x000fe20000000000 */
[----:B------:R-:W-:Y:S01]  /*3140*/  FADD R65, RZ, -R79 ;  /* 0x8000004fff417221 */ /* 0x000fe20000000000 */
[----:B-1----:R-:W-:Y:S02]  /*3150*/  FSEL R57, R4, 1, P6 ;  /* 0x3f80000004397808 */ /* 0x002fe40003000000 */
[----:B------:R-:W-:Y:S01]  /*3160*/  FSETP.GT.AND P6, PT, R62, 8.50705917302346158658e+37, PT ;  /* 0x7e8000003e00780b */ /* 0x000fe20003fc4000 */
[----:B------:R-:W-:Y:S01]  /*3170*/  FMUL R67, R63, 1.4426950216293334961 ;  /* 0x3fb8aa3b3f437820 */ /* 0x000fe20000400000 */
[----:B------:R-:W-:Y:S01]  /*3180*/  FSETP.GEU.AND P1, PT, R64, -126, PT ;  /* 0xc2fc00004000780b */ /* 0x000fe20003f2e000 */
[C---:B------:R-:W-:Y:S01]  /*3190*/  FADD R46, R82.reuse, R46 ;  /* 0x0000002e522e7221 */ /* 0x040fe20000000000 */
[C---:B------:R-:W-:Y:S01]  /*31a0*/  FADD R26, R82.reuse, R26 ;  /* 0x0000001a521a7221 */ /* 0x040fe20000000000 */
[C---:B------:R-:W-:Y:S01]  /*31b0*/  FADD R42, R82.reuse, R42 ;  /* 0x0000002a522a7221 */ /* 0x040fe20000000000 */
[----:B------:R-:W-:Y:S01]  /*31c0*/  FADD R50, R82, R50 ;  /* 0x0000003252327221 */ /* 0x000fe20000000000 */
[C---:B------:R-:W-:Y:S01]  /*31d0*/  FADD R45, R81.reuse, R45 ;  /* 0x0000002d512d7221 */ /* 0x040fe20000000000 */
[C---:B------:R-:W-:Y:S01]  /*31e0*/  FADD R25, R81.reuse, R25 ;  /* 0x0000001951197221 */ /* 0x040fe20000000000 */
[C---:B------:R-:W-:Y:S01]  /*31f0*/  FADD R41, R81.reuse, R41 ;  /* 0x0000002951297221 */ /* 0x040fe20000000000 */
[----:B------:R-:W-:Y:S01]  /*3200*/  FADD R49, R81, R49 ;  /* 0x0000003151317221 */ /* 0x000fe20000000000 */
[----:B------:R-:W-:Y:S01]  /*3210*/  FMUL R82, R61, 1.4426950216293334961 ;  /* 0x3fb8aa3b3d527820 */ /* 0x000fe20000400000 */
[----:B------:R-:W-:Y:S01]  /*3220*/  FMUL R81, R65, 1.4426950216293334961 ;  /* 0x3fb8aa3b41517820 */ /* 0x000fe20000400000 */
[----:B------:R-:W-:Y:S01]  /*3230*/  @P4 FMUL R66, R66, 0.25 ;  /* 0x3e80000042424820 */ /* 0x000fe20000400000 */
[----:B------:R-:W-:Y:S01]  /*3240*/  FSEL R63, R4, 1, P4 ;  /* 0x3f800000043f7808 */ /* 0x000fe20002000000 */
[----:B------:R-:W-:Y:S01]  /*3250*/  @!P2 FMUL R89, R89, 0.5 ;  /* 0x3f0000005959a820 */ /* 0x000fe20000400000 */
[----:B------:R-:W-:Y:S01]  /*3260*/  FSETP.GEU.AND P4, PT, R67, -126, PT ;  /* 0xc2fc00004300780b */ /* 0x000fe20003f8e000 */
[----:B------:R-:W-:Y:S01]  /*3270*/  @P6 FMUL R62, R62, 0.25 ;  /* 0x3e8000003e3e6820 */ /* 0x000fe20000400000 */
[----:B------:R-:W-:Y:S01]  /*3280*/  FSEL R61, R4, 1, P6 ;  /* 0x3f800000043d7808 */ /* 0x000fe20003000000 */
[----:B0-----:R-:W-:Y:S01]  /*3290*/  @!P5 FMUL R15, R15, R15 ;  /* 0x0000000f0f0fd220 */ /* 0x001fe20000400000 */
[----:B------:R-:W-:-:S02]  /*32a0*/  FSETP.GEU.AND P6, PT, R82, -126, PT ;  /* 0xc2fc00005200780b */ /* 0x000fc40003fce000 */
[----:B------:R-:W-:Y:S01]  /*32b0*/  FSETP.GEU.AND P5, PT, R81, -126, PT ;  /* 0xc2fc00005100780b */ /* 0x000fe20003fae000 */
[----:B------:R-:W0:Y:S01]  /*32c0*/  MUFU.EX2 R17, R89 ;  /* 0x0000005900117308 */ /* 0x000e220000000800 */
[----:B------:R-:W-:Y:S01]  /*32d0*/  @!P1 FMUL R64, R64, 0.5 ;  /* 0x3f00000040409820 */ /* 0x000fe20000400000 */
[----:B------:R-:W-:-:S04]  /*32e0*/  FADD R44, R80, R44 ;  /* 0x0000002c502c7221 */ /* 0x000fc80000000000 */
[----:B------:R-:W-:Y:S02]  /*32f0*/  @!P4 FMUL R67, R67, 0.5 ;  /* 0x3f0000004343c820 */ /* 0x000fe40000400000 */
[----:B------:R-:W1:Y:S02]  /*3300*/  MUFU.EX2 R64, R64 ;  /* 0x0000004000407308 */ /* 0x000e640000000800 */
[----:B------:R-:W-:Y:S02]  /*3310*/  @!P6 FMUL R82, R82, 0.5 ;  /* 0x3f0000005252e820 */ /* 0x000fe40000400000 */
[----:B------:R-:W-:Y:S01]  /*3320*/  @!P5 FMUL R81, R81, 0.5 ;  /* 0x3f0000005151d820 */ /* 0x000fe20000400000 */
[C---:B------:R-:W-:Y:S01]  /*3330*/  FADD R24, R80.reuse, R24 ;  /* 0x0000001850187221 */ /* 0x040fe20000000000 */
[C---:B------:R-:W-:Y:S01]  /*3340*/  FADD R40, R80.reuse, R40 ;  /* 0x0000002850287221 */ /* 0x040fe20000000000 */
[----:B------:R-:W-:Y:S01]  /*3350*/  FADD R48, R80, R48 ;  /* 0x0000003050307221 */ /* 0x000fe20000000000 */
[----:B------:R-:W-:Y:S01]  /*3360*/  FADD R80, R15, 1 ;  /* 0x3f8000000f507421 */ /* 0x000fe20000000000 */
[----:B------:R-:W2:Y:S01]  /*3370*/  MUFU.EX2 R65, R82 ;  /* 0x0000005200417308 */ /* 0x000ea20000000800 */
[----:B0-----:R-:W-:-:S07]  /*3380*/  @!P2 FMUL R17, R17, R17 ;  /* 0x000000111111a220 */ /* 0x001fce0000400000 */
[----:B------:R-:W0:Y:S01]  /*3390*/  MUFU.EX2 R67, R67 ;  /* 0x0000004300437308 */ /* 0x000e220000000800 */
[----:B------:R-:W-:-:S07]  /*33a0*/  FADD R17, R17, 1 ;  /* 0x3f80000011117421 */ /* 0x000fce0000000000 */
[----:B------:R-:W3:Y:S01]  /*33b0*/  MUFU.EX2 R15, R81 ;  /* 0x00000051000f7308 */ /* 0x000ee20000000800 */
[----:B------:R-:W-:Y:S01]  /*33c0*/  @!P3 FMUL R18, R18, R18 ;  /* 0x000000121212b220 */ /* 0x000fe20000400000 */
[----:B-1----:R-:W-:Y:S01]  /*33d0*/  @!P1 FMUL R64, R64, R64 ;  /* 0x0000004040409220 */ /* 0x002fe20000400000 */
[----:B------:R-:W-:Y:S02]  /*33e0*/  FSETP.GT.AND P3, PT, R80, 8.50705917302346158658e+37, PT ;  /* 0x7e8000005000780b */ /* 0x000fe40003f64000 */
[----:B------:R-:W-:Y:S01]  /*33f0*/  FSETP.GT.AND P1, PT, R17, 8.50705917302346158658e+37, PT ;  /* 0x7e8000001100780b */ /* 0x000fe20003f24000 */
[----:B--2---:R-:W-:Y:S01]  /*3400*/  @!P6 FMUL R65, R65, R65 ;  /* 0x000000414141e220 */ /* 0x004fe20000400000 */
[----:B0-----:R-:W-:Y:S01]  /*3410*/  @!P4 FMUL R67, R67, R67 ;  /* 0x000000434343c220 */ /* 0x001fe20000400000 */
[----:B------:R-:W-:Y:S01]  /*3420*/  FADD R18, R18, 1 ;  /* 0x3f80000012127421 */ /* 0x000fe20000000000 */
[----:B------:R-:W-:Y:S01]  /*3430*/  FADD R64, R64, 1 ;  /* 0x3f80000040407421 */ /* 0x000fe20000000000 */
[----:B------:R-:W-:Y:S01]  /*3440*/  FADD R65, R65, 1 ;  /* 0x3f80000041417421 */ /* 0x000fe20000000000 */
[----:B------:R-:W-:Y:S01]  /*3450*/  FADD R67, R67, 1 ;  /* 0x3f80000043437421 */ /* 0x000fe20000000000 */
[----:B---3--:R-:W-:Y:S01]  /*3460*/  @!P5 FMUL R15, R15, R15 ;  /* 0x0000000f0f0fd220 */ /* 0x008fe20000400000 */
[----:B------:R-:W-:-:S03]  /*3470*/  FMUL R9, R9, R6 ;  /* 0x0000000609097220 */ /* 0x000fc60000400000 */
[----:B------:R-:W-:Y:S01]  /*3480*/  FADD R15, R15, 1 ;  /* 0x3f8000000f0f7421 */ /* 0x000fe20000000000 */
[----:B------:R-:W-:Y:S01]  /*3490*/  FMUL R8, R8, R7 ;  /* 0x0000000708087220 */ /* 0x000fe20000400000 */
[----:B------:R-:W-:Y:S01]  /*34a0*/  @P3 FMUL R80, R80, 0.25 ;  /* 0x3e80000050503820 */ /* 0x000fe20000400000 */
[----:B------:R-:W-:Y:S01]  /*34b0*/  @P1 FMUL R17, R17, 0.25 ;  /* 0x3e80000011111820 */ /* 0x000fe20000400000 */
[C---:B------:R-:W-:Y:S02]  /*34c0*/  FSEL R7, R4.reuse, 1, P3 ;  /* 0x3f80000004077808 */ /* 0x040fe40001800000 */
[----:B------:R-:W-:Y:S02]  /*34d0*/  FSEL R6, R4, 1, P1 ;  /* 0x3f80000004067808 */ /* 0x000fe40000800000 */
[----:B------:R-:W-:Y:S02]  /*34e0*/  FSETP.GT.AND P2, PT, R18, 8.50705917302346158658e+37, PT ;  /* 0x7e8000001200780b */ /* 0x000fe40003f44000 */
[----:B------:R-:W-:-:S02]  /*34f0*/  FSETP.GT.AND P6, PT, R64, 8.50705917302346158658e+37, PT ;  /* 0x7e8000004000780b */ /* 0x000fc40003fc4000 */
[----:B------:R-:W-:Y:S02]  /*3500*/  FSETP.GT.AND P4, PT, R65, 8.50705917302346158658e+37, PT ;  /* 0x7e8000004100780b */ /* 0x000fe40003f84000 */
[----:B------:R-:W-:Y:S02]  /*3510*/  FSETP.GT.AND P3, PT, R67, 8.50705917302346158658e+37, PT ;  /* 0x7e8000004300780b */ /* 0x000fe40003f64000 */
[----:B------:R-:W-:Y:S01]  /*3520*/  FSETP.GT.AND P1, PT, R15, 8.50705917302346158658e+37, PT ;  /* 0x7e8000000f00780b */ /* 0x000fe20003f24000 */
[C---:B------:R-:W-:Y:S01]  /*3530*/  FADD R51, R83.reuse, R51 ;  /* 0x0000003353337221 */ /* 0x040fe20000000000 */
[----:B------:R-:W-:Y:S01]  /*3540*/  BAR.SYNC.DEFER_BLOCKING 0x0 ;  /* 0x0000000000007b1d */ /* 0x000fe20000010000 */
[C---:B------:R-:W-:Y:S01]  /*3550*/  FADD R47, R83.reuse, R47 ;  /* 0x0000002f532f7221 */ /* 0x040fe20000000000 */
[C---:B------:R-:W-:Y:S01]  /*3560*/  FADD R27, R83.reuse, R27 ;  /* 0x0000001b531b7221 */ /* 0x040fe20000000000 */
[----:B------:R-:W-:-:S03]  /*3570*/  FADD R43, R83, R43 ;  /* 0x0000002b532b7221 */ /* 0x000fc60000000000 */
[----:B------:R-:W0:Y:S01]  /*3580*/  MUFU.RCP R16, R16 ;  /* 0x0000001000107308 */ /* 0x000e220000001000 */
[----:B------:R-:W-:Y:S01]  /*3590*/  @P2 FMUL R18, R18, 0.25 ;  /* 0x3e80000012122820 */ /* 0x000fe20000400000 */
[----:B------:R-:W-:Y:S01]  /*35a0*/  @P6 FMUL R64, R64, 0.25 ;  /* 0x3e80000040406820 */ /* 0x000fe20000400000 */
[----:B------:R-:W-:Y:S01]  /*35b0*/  @P4 FMUL R65, R65, 0.25 ;  /* 0x3e80000041414820 */ /* 0x000fe20000400000 */
[----:B------:R-:W-:Y:S01]  /*35c0*/  @P3 FMUL R67, R67, 0.25 ;  /* 0x3e80000043433820 */ /* 0x000fe20000400000 */
[----:B------:R-:W-:-:S03]  /*35d0*/  @P1 FMUL R15, R15, 0.25 ;  /* 0x3e8000000f0f1820 */ /* 0x000fc60000400000 */
[----:B------:R-:W1:Y:S08]  /*35e0*/  MUFU.RCP R19, R88 ;  /* 0x0000005800137308 */ /* 0x000e700000001000 */
[----:B------:R-:W2:Y:S01]  /*35f0*/  MUFU.RCP R80, R80 ;  /* 0x0000005000507308 */ /* 0x000ea20000001000 */
[----:B------:R-:W-:Y:S04]  /*3600*/  @!P0 STG.E.128 desc[UR6][R92.64], R48 ;  /* 0x000000305c008986 */ /* 0x000fe8000c101d06 */
[----:B------:R-:W-:Y:S04]  /*3610*/  @!P0 STG.E.128 desc[UR6][R106.64], R44 ;  /* 0x0000002c6a008986 */ /* 0x000fe8000c101d06 */
[----:B------:R-:W-:Y:S04]  /*3620*/  @!P0 STG.E.128 desc[UR6][R104.64], R24 ;  /* 0x0000001868008986 */ /* 0x000fe8000c101d06 */
[----:B------:R-:W-:Y:S01]  /*3630*/  @!P0 STG.E.128 desc[UR6][R102.64], R40 ;  /* 0x0000002866008986 */ /* 0x000fe2000c101d06 */
[----:B------:R-:W3:Y:S01]  /*3640*/  MUFU.RCP R14, R14 ;  /* 0x0000000e000e7308 */ /* 0x000ee20000001000 */
[----:B0-----:R-:W-:-:S07]  /*3650*/  FMUL R11, R16, R11 ;  /* 0x0000000b100b7220 */ /* 0x001fce0000400000 */
[----:B------:R-:W0:Y:S08]  /*3660*/  MUFU.RCP R58, R58 ;  /* 0x0000003a003a7308 */ /* 0x000e300000001000 */
[----:B------:R-:W4:Y:S08]  /*3670*/  MUFU.RCP R60, R60 ;  /* 0x0000003c003c7308 */ /* 0x000f300000001000 */
[----:B------:R-:W5:Y:S08]  /*3680*/  MUFU.RCP R62, R62 ;  /* 0x0000003e003e7308 */ /* 0x000f700000001000 */
[----:B------:R-:W0:Y:S08]  /*3690*/  MUFU.RCP R66, R66 ;  /* 0x0000004200427308 */ /* 0x000e300000001000 */
[----:B------:R-:W0:Y:S08]  /*36a0*/  MUFU.RCP R18, R18 ;  /* 0x0000001200127308 */ /* 0x000e300000001000 */
[----:B------:R-:W0:Y:S08]  /*36b0*/  MUFU.RCP R17, R17 ;  /* 0x0000001100117308 */ /* 0x000e300000001000 */
[----:B------:R-:W0:Y:S08]  /*36c0*/  MUFU.RCP R64, R64 ;  /* 0x0000004000407308 */ /* 0x000e300000001000 */
[----:B------:R-:W0:Y:S08]  /*36d0*/  MUFU.RCP R65, R65 ;  /* 0x0000004100417308 */ /* 0x000e300000001000 */
[----:B------:R-:W0:Y:S08]  /*36e0*/  MUFU.RCP R67, R67 ;  /* 0x0000004300437308 */ /* 0x000e300000001000 */
[----:B------:R-:W0:Y:S01]  /*36f0*/  MUFU.RCP R15, R15 ;  /* 0x0000000f000f7308 */ /* 0x000e220000001000 */
[----:B------:R-:W-:Y:S01]  /*3700*/  FMUL R53, R53, R8 ;  /* 0x0000000835357220 */ /* 0x000fe20000400000 */
[----:B------:R-:W-:Y:S01]  /*3710*/  FMUL R81, R54, R11 ;  /* 0x0000000b36517220 */ /* 0x000fe20000400000 */
[----:B-1----:R-:W-:Y:S01]  /*3720*/  FMUL R19, R19, R12 ;  /* 0x0000000c13137220 */ /* 0x002fe20000400000 */
[----:B--2---:R-:W-:Y:S01]  /*3730*/  FMUL R80, R80, R7 ;  /* 0x0000000750507220 */ /* 0x004fe20000400000 */
[----:B------:R-:W-:-:S02]  /*3740*/  FSEL R7, R4, 1, P2 ;  /* 0x3f80000004077808 */ /* 0x000fc40001000000 */
[C---:B------:R-:W-:Y:S02]  /*3750*/  FSEL R11, R4.reuse, 1, P6 ;  /* 0x3f800000040b7808 */ /* 0x040fe40003000000 */
[C---:B------:R-:W-:Y:S02]  /*3760*/  FSEL R8, R4.reuse, 1, P4 ;  /* 0x3f80000004087808 */ /* 0x040fe40002000000 */
[C---:B------:R-:W-:Y:S02]  /*3770*/  FSEL R12, R4.reuse, 1, P3 ;  /* 0x3f800000040c7808 */ /* 0x040fe40001800000 */
[----:B------:R-:W-:Y:S01]  /*3780*/  FSEL R4, R4, 1, P1 ;  /* 0x3f80000004047808 */ /* 0x000fe20000800000 */
[----:B---3--:R-:W-:Y:S01]  /*3790*/  FMUL R14, R14, R13 ;  /* 0x0000000d0e0e7220 */ /* 0x008fe20000400000 */
[----:B0-----:R-:W-:Y:S01]  /*37a0*/  FMUL R58, R58, R57 ;  /* 0x000000393a3a7220 */ /* 0x001fe20000400000 */
[----:B----4-:R-:W-:Y:S01]  /*37b0*/  FMUL R59, R60, R59 ;  /* 0x0000003b3c3b7220 */ /* 0x010fe20000400000 */
[----:B-----5:R-:W-:Y:S01]  /*37c0*/  FMUL R62, R62, R61 ;  /* 0x0000003d3e3e7220 */ /* 0x020fe20000400000 */
[----:B------:R-:W-:Y:S01]  /*37d0*/  FMUL R63, R66, R63 ;  /* 0x0000003f423f7220 */ /* 0x000fe20000400000 */
[----:B------:R-:W-:Y:S01]  /*37e0*/  FMUL R7, R18, R7 ;  /* 0x0000000712077220 */ /* 0x000fe20000400000 */
[----:B------:R-:W-:Y:S01]  /*37f0*/  FMUL R6, R17, R6 ;  /* 0x0000000611067220 */ /* 0x000fe20000400000 */
[----:B------:R-:W-:Y:S01]  /*3800*/  FMUL R11, R64, R11 ;  /* 0x0000000b400b7220 */ /* 0x000fe20000400000 */
[----:B------:R-:W-:Y:S01]  /*3810*/  FMUL R8, R65, R8 ;  /* 0x0000000841087220 */ /* 0x000fe20000400000 */
[----:B------:R-:W-:Y:S01]  /*3820*/  FMUL R67, R67, R12 ;  /* 0x0000000c43437220 */ /* 0x000fe20000400000 */
[----:B------:R-:W-:Y:S01]  /*3830*/  FMUL R4, R15, R4 ;  /* 0x000000040f047220 */ /* 0x000fe20000400000 */
[----:B------:R-:W-:Y:S01]  /*3840*/  FADD R39, R87, R39 ;  /* 0x0000002757277221 */ /* 0x000fe20000000000 */
[----:B------:R-:W-:Y:S01]  /*3850*/  FADD R38, R86, R38 ;  /* 0x0000002656267221 */ /* 0x000fe20000000000 */
[----:B------:R-:W-:Y:S01]  /*3860*/  FADD R37, R85, R37 ;  /* 0x0000002555257221 */ /* 0x000fe20000000000 */
[----:B------:R-:W-:Y:S01]  /*3870*/  FADD R36, R84, R36 ;  /* 0x0000002454247221 */ /* 0x000fe20000000000 */
[----:B------:R-:W-:Y:S01]  /*3880*/  BAR.SYNC.DEFER_BLOCKING 0x0 ;  /* 0x0000000000007b1d */ /* 0x000fe20000010000 */
[----:B------:R-:W-:Y:S01]  /*3890*/  FADD R31, R87, R31 ;  /* 0x0000001f571f7221 */ /* 0x000fe20000000000 */
[----:B------:R-:W-:Y:S01]  /*38a0*/  FADD R30, R86, R30 ;  /* 0x0000001e561e7221 */ /* 0x000fe20000000000 */
[----:B------:R-:W-:Y:S01]  /*38b0*/  FADD R29, R85, R29 ;  /* 0x0000001d551d7221 */ /* 0x000fe20000000000 */
[----:B------:R-:W-:Y:S01]  /*38c0*/  FADD R28, R84, R28 ;  /* 0x0000001c541c7221 */ /* 0x000fe20000000000 */
[----:B------:R-:W-:Y:S01]  /*38d0*/  FADD R23, R87, R23 ;  /* 0x0000001757177221 */ /* 0x000fe20000000000 */
[----:B------:R-:W-:Y:S01]  /*38e0*/  FADD R22, R86, R22 ;  /* 0x0000001656167221 */ /* 0x000fe20000000000 */
[----:B------:R-:W-:Y:S01]  /*38f0*/  FADD R21, R85, R21 ;  /* 0x0000001555157221 */ /* 0x000fe20000000000 */
[----:B------:R-:W-:Y:S01]  /*3900*/  FADD R20, R84, R20 ;  /* 0x0000001454147221 */ /* 0x000fe20000000000 */
[----:B------:R-:W-:Y:S01]  /*3910*/  LEA R10, R91, R110, 0x2 ;  /* 0x0000006e5b0a7211 */ /* 0x000fe200078e10ff */
[----:B------:R-:W-:Y:S01]  /*3920*/  FADD R35, R87, R35 ;  /* 0x0000002357237221 */ /* 0x000fe20000000000 */
[----:B------:R-:W-:Y:S01]  /*3930*/  FADD R34, R86, R34 ;  /* 0x0000002256227221 */ /* 0x000fe20000000000 */
[----:B------:R-:W-:Y:S01]  /*3940*/  FADD R33, R85, R33 ;  /* 0x0000002155217221 */ /* 0x000fe20000000000 */
[----:B------:R-:W-:Y:S01]  /*3950*/  FADD R32, R84, R32 ;  /* 0x0000002054207221 */ /* 0x000fe20000000000 */
[----:B------:R-:W-:Y:S01]  /*3960*/  FMUL R9, R56, R9 ;  /* 0x0000000938097220 */ /* 0x000fe20000400000 */
        /* <DEDUP_REMOVED lines=13> */
[----:B------:R-:W-:Y:S04]  /*3a40*/  @!P0 STG.E.128 desc[UR6][R94.64], R36 ;  /* 0x000000245e008986 */ /* 0x000fe8000c101d06 */
[----:B------:R-:W-:Y:S04]  /*3a50*/  @!P0 STG.E.128 desc[UR6][R96.64], R28 ;  /* 0x0000001c60008986 */ /* 0x000fe8000c101d06 */
[----:B------:R-:W-:Y:S04]  /*3a60*/  @!P0 STG.E.128 desc[UR6][R100.64], R20 ;  /* 0x0000001464008986 */ /* 0x000fe8000c101d06 */
[----:B------:R0:W-:Y:S04]  /*3a70*/  STS [R10], R9 ;  /* 0x000000090a007388 */ /* 0x0001e80000000800 */
[----:B------:R-:W-:Y:S04]  /*3a80*/  STS [R10+0x50], R53 ;  /* 0x000050350a007388 */ /* 0x000fe80000000800 */
[----:B------:R-:W-:Y:S04]  /*3a90*/  STS [R10+0xa0], R81 ;  /* 0x0000a0510a007388 */ /* 0x000fe80000000800 */
[----:B------:R-:W-:Y:S04]  /*3aa0*/  STS [R10+0xf0], R55 ;  /* 0x0000f0370a007388 */ /* 0x000fe80000000800 */
[----:B------:R-:W-:Y:S04]  /*3ab0*/  STS [R10+0x10], R19 ;  /* 0x000010130a007388 */ /* 0x000fe80000000800 */
[----:B------:R-:W-:Y:S04]  /*3ac0*/  STS [R10+0x60], R69 ;  /* 0x000060450a007388 */ /* 0x000fe80000000800 */
[----:B------:R-:W-:Y:S04]  /*3ad0*/  STS [R10+0xb0], R59 ;  /* 0x0000b03b0a007388 */ /* 0x000fe80000000800 */
[----:B------:R-:W-:Y:S04]  /*3ae0*/  STS [R10+0x100], R71 ;  /* 0x000100470a007388 */ /* 0x000fe80000000800 */
[----:B------:R-:W-:Y:S04]  /*3af0*/  @!P0 STG.E.128 desc[UR6][R98.64], R32 ;  /* 0x0000002062008986 */ /* 0x000fe8000c101d06 */
[----:B------:R-:W-:Y:S04]  /*3b00*/  STS [R10+0x20], R63 ;  /* 0x0000203f0a007388 */ /* 0x000fe80000000800 */
[----:B------:R-:W-:Y:S04]  /*3b10*/  STS [R10+0x70], R73 ;  /* 0x000070490a007388 */ /* 0x000fe80000000800 */
[----:B------:R-:W-:Y:S04]  /*3b20*/  STS [R10+0xc0], R13 ;  /* 0x0000c00d0a007388 */ /* 0x000fe80000000800 */
[----:B------:R-:W-:Y:S04]  /*3b30*/  STS [R10+0x110], R75 ;  /* 0x0001104b0a007388 */ /* 0x000fe80000000800 */
[----:B------:R-:W-:Y:S04]  /*3b40*/  STS [R10+0x30], R17 ;  /* 0x000030110a007388 */ /* 0x000fe80000000800 */
[----:B------:R-:W-:Y:S04]  /*3b50*/  STS [R10+0x80], R77 ;  /* 0x0000804d0a007388 */ /* 0x000fe80000000800 */
[----:B------:R-:W-:Y:S04]  /*3b60*/  STS [R10+0xd0], R67 ;  /* 0x0000d0430a007388 */ /* 0x000fe80000000800 */
[----:B------:R1:W-:Y:S01]  /*3b70*/  STS [R10+0x120], R79 ;  /* 0x0001204f0a007388 */ /* 0x0003e20000000800 */
[----:B------:R-:W-:-:S02]  /*3b80*/  LOP3.LUT R6, R52, 0x400, RZ, 0xfc, !PT ;  /* 0x0000040034067812 */ /* 0x000fc400078efcff */
[----:B------:R-:W-:Y:S02]  /*3b90*/  LOP3.LUT R7, R52, 0x800, RZ, 0xfc, !PT ;  /* 0x0000080034077812 */ /* 0x000fe400078efcff */
[----:B------:R-:W-:Y:S02]  /*3ba0*/  LOP3.LUT R4, R0, 0xfc, RZ, 0xc0, !PT ;  /* 0x000000fc00047812 */ /* 0x000fe400078ec0ff */
[----:B------:R-:W-:Y:S02]  /*3bb0*/  LOP3.LUT R6, R6, 0x7f0, RZ, 0xc0, !PT ;  /* 0x000007f006067812 */ /* 0x000fe400078ec0ff */
[----:B------:R-:W-:Y:S02]  /*3bc0*/  LOP3.LUT R8, R7, 0xbf0, RZ, 0xc0, !PT ;  /* 0x00000bf007087812 */ /* 0x000fe400078ec0ff */
[----:B------:R-:W-:Y:S02]  /*3bd0*/  LEA R7, R4, UR4, 0x2 ;  /* 0x0000000404077c11 */ /* 0x000fe4000f8e10ff */
[----:B0-----:R-:W-:-:S02]  /*3be0*/  IADD3 R9, R6, UR4, RZ ;  /* 0x0000000406097c10 */ /* 0x001fc4000fffe0ff */
[----:B------:R-:W-:Y:S02]  /*3bf0*/  IADD3 R11, R8, UR4, RZ ;  /* 0x00000004080b7c10 */ /* 0x000fe4000fffe0ff */
[C---:B------:R-:W-:Y:S01]  /*3c00*/  LEA R7, R52.reuse, R7, 0x2 ;  /* 0x0000000734077211 */ /* 0x040fe200078e10ff */
[----:B------:R-:W-:Y:S01]  /*3c10*/  BAR.SYNC.DEFER_BLOCKING 0x0 ;  /* 0x0000000000007b1d */ /* 0x000fe20000010000 */
[C---:B------:R-:W-:Y:S02]  /*3c20*/  LEA R16, R52.reuse, R9, 0x2 ;  /* 0x0000000934107211 */ /* 0x040fe400078e10ff */
[----:B------:R-:W-:Y:S02]  /*3c30*/  LEA R20, R52, R11, 0x2 ;  /* 0x0000000b34147211 */ /* 0x000fe400078e10ff */
[----:B------:R-:W-:-:S03]  /*3c40*/  SHF.L.U32 R4, R0, 0x2, RZ ;  /* 0x0000000200047819 */ /* 0x000fc600000006ff */
[----:B------:R-:W0:Y:S01]  /*3c50*/  LDC.64 R8, c[0x0][0x280] ;  /* 0x0000a000ff087b82 */ /* 0x000e220000000a00 */
[----:B------:R-:W-:Y:S02]  /*3c60*/  LOP3.LUT R3, R3, 0xc, R4, 0xf8, !PT ;  /* 0x0000000c03037812 */ /* 0x000fe400078ef804 */
[----:B------:R-:W-:Y:S02]  /*3c70*/  SHF.R.U32.HI R0, RZ, 0x2, R0 ;  /* 0x00000002ff007819 */ /* 0x000fe40000011600 */
[----:B------:R-:W-:Y:S01]  /*3c80*/  LEA.HI R2, R2, R3, RZ, 0xc ;  /* 0x0000000302027211 */ /* 0x000fe200078f60ff */
[----:B------:R2:W3:Y:S04]  /*3c90*/  LDS.128 R12, [R7] ;  /* 0x00000000070c7984 */ /* 0x0004e80000000c00 */
[----:B------:R-:W4:Y:S04]  /*3ca0*/  LDS.128 R16, [R16+0x1000] ;  /* 0x0010000010107984 */ /* 0x000f280000000c00 */
[----:B------:R-:W5:Y:S01]  /*3cb0*/  LDS.128 R20, [R20+0x2000] ;  /* 0x0020000014147984 */ /* 0x000f620000000c00 */
[----:B------:R-:W-:-:S02]  /*3cc0*/  SHF.L.U32 R4, R2, 0x9, RZ ;  /* 0x0000000902047819 */ /* 0x000fc400000006ff */
[----:B------:R-:W-:Y:S02]  /*3cd0*/  SGXT.U32 R0, R0, 0x6 ;  /* 0x000000060000781a */ /* 0x000fe40000000000 */
[----:B------:R-:W-:Y:S02]  /*3ce0*/  LOP3.LUT R2, R2, 0xfffff000, RZ, 0xc0, !PT ;  /* 0xfffff00002027812 */ /* 0x000fe400078ec0ff */
[----:B------:R-:W-:Y:S02]  /*3cf0*/  LOP3.LUT R4, R4, 0xffe00000, RZ, 0xc0, !PT ;  /* 0xffe0000004047812 */ /* 0x000fe400078ec0ff */
[----:B------:R-:W-:Y:S02]  /*3d00*/  PRMT R0, R0, 0x6540, R5 ;  /* 0x0000654000007816 */ /* 0x000fe40000000005 */
[----:B------:R-:W-:Y:S02]  /*3d10*/  IADD3 R11, R4, R3, -R2 ;  /* 0x00000003040b7210 */ /* 0x000fe40007ffe802 */
[----:B------:R-:W-:-:S02]  /*3d20*/  LOP3.LUT R3, R0, 0x40, RZ, 0xfc, !PT ;  /* 0x0000004000037812 */ /* 0x000fc400078efcff */
[C---:B------:R-:W-:Y:S02]  /*3d30*/  LOP3.LUT R2, R0.reuse, 0x80, RZ, 0xfc, !PT ;  /* 0x0000008000027812 */ /* 0x040fe400078efcff */
[----:B-1----:R-:W-:Y:S02]  /*3d40*/  LOP3.LUT R10, R0, 0xc0, RZ, 0xfc, !PT ;  /* 0x000000c0000a7812 */ /* 0x002fe400078efcff */
[----:B------:R-:W-:Y:S02]  /*3d50*/  LOP3.LUT R4, R52, 0xc00, RZ, 0xfc, !PT ;  /* 0x00000c0034047812 */ /* 0x000fe400078efcff */
[----:B------:R-:W-:Y:S02]  /*3d60*/  ISETP.GE.AND P1, PT, R0, 0x200, PT ;  /* 0x000002000000780c */ /* 0x000fe40003f26270 */
[----:B------:R-:W-:Y:S02]  /*3d70*/  ISETP.GE.AND P2, PT, R3, 0x200, PT ;  /* 0x000002000300780c */ /* 0x000fe40003f46270 */
[----:B------:R-:W-:-:S02]  /*3d80*/  ISETP.GE.AND P3, PT, R2, 0x200, PT ;  /* 0x000002000200780c */ /* 0x000fc40003f66270 */
[-C--:B------:R-:W-:Y:S02]  /*3d90*/  LEA R5, R0, R11.reuse, 0xc ;  /* 0x0000000b00057211 */ /* 0x080fe400078e60ff */
[----:B------:R-:W-:Y:S02]  /*3da0*/  ISETP.GE.AND P0, PT, R10, 0x200, PT ;  /* 0x000002000a00780c */ /* 0x000fe40003f06270 */
[----:B------:R-:W-:Y:S02]  /*3db0*/  LOP3.LUT R4, R4, 0xff0, RZ, 0xc0, !PT ;  /* 0x00000ff004047812 */ /* 0x000fe400078ec0ff */
[-C--:B--2---:R-:W-:Y:S02]  /*3dc0*/  LEA R7, R3, R11.reuse, 0xc ;  /* 0x0000000b03077211 */ /* 0x084fe400078e60ff */
[----:B------:R-:W-:Y:S01]  /*3dd0*/  LEA R25, R2, R11, 0xc ;  /* 0x0000000b02197211 */ /* 0x000fe200078e60ff */
[----:B0-----:R-:W-:Y:S01]  /*3de0*/  IMAD.WIDE R2, R5, 0x4, R8 ;  /* 0x0000000405027825 */ /* 0x001fe200078e0208 */
[----:B------:R-:W-:-:S03]  /*3df0*/  IADD3 R27, R4, UR4, RZ ;  /* 0x00000004041b7c10 */ /* 0x000fc6000fffe0ff */
[--C-:B------:R-:W-:Y:S01]  /*3e00*/  IMAD.WIDE R4, R7, 0x4, R8.reuse ;  /* 0x0000000407047825 */ /* 0x100fe200078e0208 */
[----:B---3--:R0:W-:Y:S03]  /*3e10*/  @!P1 STG.E.128 desc[UR6][R2.64], R12 ;  /* 0x0000000c02009986 */ /* 0x0081e6000c101d06 */
[----:B------:R-:W-:Y:S01]  /*3e20*/  IMAD.WIDE R6, R25, 0x4, R8 ;  /* 0x0000000419067825 */ /* 0x000fe200078e0208 */
[----:B----4-:R0:W-:Y:S01]  /*3e30*/  @!P2 STG.E.128 desc[UR6][R4.64], R16 ;  /* 0x000000100400a986 */ /* 0x0101e2000c101d06 */
[----:B------:R-:W-:-:S03]  /*3e40*/  LEA R27, R52, R27, 0x2 ;  /* 0x0000001b341b7211 */ /* 0x000fc600078e10ff */
[----:B-----5:R0:W-:Y:S02]  /*3e50*/  @!P3 STG.E.128 desc[UR6][R6.64], R20 ;  /* 0x000000140600b986 */ /* 0x0201e4000c101d06 */
[----:B0-----:R-:W-:Y:S05]  /*3e60*/  @P0 EXIT ;  /* 0x000000000000094d */ /* 0x001fea0003800000 */
[----:B------:R-:W1:Y:S01]  /*3e70*/  LDS.128 R24, [R27+0x3000] ;  /* 0x003000001b187984 */ /* 0x000e620000000c00 */
[----:B0-----:R-:W-:-:S05]  /*3e80*/  LEA R3, R10, R11, 0xc ;  /* 0x0000000b0a037211 */ /* 0x001fca00078e60ff */
[----:B------:R-:W-:-:S05]  /*3e90*/  IMAD.WIDE R2, R3, 0x4, R8 ;  /* 0x0000000403027825 */ /* 0x000fca00078e0208 */
[----:B-1----:R-:W-:Y:S01]  /*3ea0*/  STG.E.128 desc[UR6][R2.64], R24 ;  /* 0x0000001802007986 */ /* 0x002fe2000c101d06 */
[----:B------:R-:W-:Y:S05]  /*3eb0*/  EXIT ;  /* 0x000000000000794d */ /* 0x000fea0003800000 */
.L_x_0:
[----:B------:R-:W-:-:S00]  /*3ec0*/  BRA `(.L_x_0) ;  /* 0xfffffffc00fc7947 */ /* 0x000fc0000383ffff */
[----:B------:R-:W-:-:S00]  /*3ed0*/  NOP ;  /* 0x0000000000007918 */ /* 0x000fc00000000000 */
        /* <DEDUP_REMOVED lines=10> */
.L_x_1:


//--------------------- .nv.global.init           --------------------------
	.section	.nv.global.init,"aw",@progbits
.nv.global.init:
	.type		_$_str,@object
	.size		_$_str,(_$_str_$_2 - _$_str)
_$_str:
        /*0000*/ 	.byte	0x5f, 0x5f, 0x43, 0x55, 0x44, 0x41, 0x5f, 0x46, 0x54, 0x5a, 0x00
	.type		_$_str_$_2,@object
	.size		_$_str_$_2,(.L_1 - _$_str_$_2)
_$_str_$_2:
        /*000b*/ 	.byte	0x5f, 0x5f, 0x43, 0x55, 0x44, 0x41, 0x5f, 0x50, 0x52, 0x45, 0x43, 0x5f, 0x53, 0x51, 0x52, 0x54
        /*001b*/ 	.byte	0x00
.L_1:


//--------------------- .nv.shared.triton_poi_fused__native_batch_norm_legit_no_training_add_convolution_mul_sigmoid_silu_5 --------------------------
	.section	.nv.shared.triton_poi_fused__native_batch_norm_legit_no_training_add_convolution_mul_sigmoid_silu_5,"aw",@nobits
	.sectionflags	@""
	.align	16
	.zero		1024


//--------------------- .nv.constant0.triton_poi_fused__native_batch_norm_legit_no_training_add_convolution_mul_sigmoid_silu_5 --------------------------
	.section	.nv.constant0.triton_poi_fused__native_batch_norm_legit_no_training_add_convolution_mul_sigmoid_silu_5,"a",@progbits
	.sectionflags	@""
	.align	4
.nv.constant0.triton_poi_fused__native_batch_norm_legit_no_training_add_convolution_mul_sigmoid_silu_5:
	.zero		656
